	.target	sm_90a

	.elftype	@"ET_EXEC"


//--------------------- .note.nv.tkinfo           --------------------------
	.section	.note.nv.tkinfo,"",@"SHT_NOTE"
	.sectionflags	@"SHF_NOTE_NV_TKINFO"
	.tkinfo
        /*0018*/ 	.word	0x00000002
        /*0030*/ 	.string	""
        /*0030*/ 	.string	"ptxas"
        /*0030*/ 	.string	"Cuda compilation tools, release 13.0, V13.0.88"
        /*0030*/ 	.string	"Build cuda_13.0.r13.0/compiler.36424714_0"
        /*0030*/ 	.string	"-arch sm_90a -m 64 "



//--------------------- .note.nv.cuinfo           --------------------------
	.section	.note.nv.cuinfo,"",@"SHT_NOTE"
	.sectionflags	@"SHF_NOTE_NV_CUINFO"
        /*0018*/ 	.short	0x0002
        /*001a*/ 	.short	0x005a
        /*001c*/ 	.short	0x0082
	.zero		2


//--------------------- .nv.info                  --------------------------
	.section	.nv.info,"",@"SHT_CUDA_INFO"
	.align	4


	//----- nvinfo : EIATTR_REGCOUNT
	.align		4
        /*0000*/ 	.byte	0x04, 0x2f
        /*0002*/ 	.short	(.L_12 - .L_11)
	.align		4
.L_11:
        /*0004*/ 	.word	index@(_ZN7cutlass13device_kernelINS_4conv6kernel13ConvUniversalINS1_16ConvProblemShapeILNS1_8OperatorE2ELi3EEENS1_10collective14CollectiveConvINS1_46MainloopSm90TmaGmmaWarpSpecializedImplicitGemmILS5_2ELi7ELi3EN4cute5tupleIJNSA_1CILi2EEENSC_ILi1EEESE_EEENS1_36KernelImplicitTmaWarpSpecializedSm90ELi1EEENSB_IJNSC_ILi128EEENSB_IJSI_EEENSB_IJNSC_ILi64EEEEEEEEENS_10bfloat16_tESN_NSA_8TiledMMAINSA_8MMA_AtomIJNSA_4SM904GMMA28MMA_64x128x16_F32BF16BF16_SSILNSR_5MajorE1ELST_1ELNSR_7ScaleInE1ELSU_1EEEEEENSA_6LayoutINSB_IJSE_SE_SE_EEENSB_IJNSC_ILi0EEESZ_SZ_EEEEENSB_IJNSA_10UnderscoreES12_S12_EEEEENS7_6detail26Sm90ImplicitGemmTileTraitsINSA_13SM90_TMA_LOADENSA_14ComposedLayoutINSA_7SwizzleILi3ELi4ELi3EEENSA_18smem_ptr_flag_bitsILi16EEENSX_INSB_IJNSB_IJSK_SD_EEENSB_IJNSC_ILi8EEES1E_EEENSB_IJSE_NSC_ILi7EEEEEEEEENSB_IJNSB_IJSE_NSC_ILi4096EEEEEENSB_IJSK_NSC_ILi512EEEEEENSB_IJSZ_NSC_ILi8192EEEEEEEEEEEEEvEENS16_INSA_30SM90_TMA_LOAD_IM2COL_MULTICASTES1R_vEEEENS_8epilogue10collective6detail29Sm90TmaWarpSpecializedAdapterINS1X_15DefaultEpilogueISN_NSB_IJlNSB_IJSE_lllEEESZ_EEES22_NS1W_6thread17LinearCombinationISN_Li1EffLNS23_9ScaleType4KindE0ELNS_15FloatRoundStyleE2ESN_EENS_4gemm15EpilogueDefaultEEEEEvvEEEEvNT_6ParamsE)
        /*0008*/ 	.word	0x000000ac


	//----- nvinfo : EIATTR_FRAME_SIZE
	.align		4
.L_12:
        /*000c*/ 	.byte	0x04, 0x11
        /*000e*/ 	.short	(.L_14 - .L_13)
	.align		4
.L_13:
        /*0010*/ 	.word	index@(_ZN7cutlass13device_kernelINS_4conv6kernel13ConvUniversalINS1_16ConvProblemShapeILNS1_8OperatorE2ELi3EEENS1_10collective14CollectiveConvINS1_46MainloopSm90TmaGmmaWarpSpecializedImplicitGemmILS5_2ELi7ELi3EN4cute5tupleIJNSA_1CILi2EEENSC_ILi1EEESE_EEENS1_36KernelImplicitTmaWarpSpecializedSm90ELi1EEENSB_IJNSC_ILi128EEENSB_IJSI_EEENSB_IJNSC_ILi64EEEEEEEEENS_10bfloat16_tESN_NSA_8TiledMMAINSA_8MMA_AtomIJNSA_4SM904GMMA28MMA_64x128x16_F32BF16BF16_SSILNSR_5MajorE1ELST_1ELNSR_7ScaleInE1ELSU_1EEEEEENSA_6LayoutINSB_IJSE_SE_SE_EEENSB_IJNSC_ILi0EEESZ_SZ_EEEEENSB_IJNSA_10UnderscoreES12_S12_EEEEENS7_6detail26Sm90ImplicitGemmTileTraitsINSA_13SM90_TMA_LOADENSA_14ComposedLayoutINSA_7SwizzleILi3ELi4ELi3EEENSA_18smem_ptr_flag_bitsILi16EEENSX_INSB_IJNSB_IJSK_SD_EEENSB_IJNSC_ILi8EEES1E_EEENSB_IJSE_NSC_ILi7EEEEEEEEENSB_IJNSB_IJSE_NSC_ILi4096EEEEEENSB_IJSK_NSC_ILi512EEEEEENSB_IJSZ_NSC_ILi8192EEEEEEEEEEEEEvEENS16_INSA_30SM90_TMA_LOAD_IM2COL_MULTICASTES1R_vEEEENS_8epilogue10collective6detail29Sm90TmaWarpSpecializedAdapterINS1X_15DefaultEpilogueISN_NSB_IJlNSB_IJSE_lllEEESZ_EEES22_NS1W_6thread17LinearCombinationISN_Li1EffLNS23_9ScaleType4KindE0ELNS_15FloatRoundStyleE2ESN_EENS_4gemm15EpilogueDefaultEEEEEvvEEEEvNT_6ParamsE)
        /*0014*/ 	.word	0x00000000


	//----- nvinfo : EIATTR_MIN_STACK_SIZE
	.align		4
.L_14:
        /*0018*/ 	.byte	0x04, 0x12
        /*001a*/ 	.short	(.L_16 - .L_15)
	.align		4
.L_15:
        /*001c*/ 	.word	index@(_ZN7cutlass13device_kernelINS_4conv6kernel13ConvUniversalINS1_16ConvProblemShapeILNS1_8OperatorE2ELi3EEENS1_10collective14CollectiveConvINS1_46MainloopSm90TmaGmmaWarpSpecializedImplicitGemmILS5_2ELi7ELi3EN4cute5tupleIJNSA_1CILi2EEENSC_ILi1EEESE_EEENS1_36KernelImplicitTmaWarpSpecializedSm90ELi1EEENSB_IJNSC_ILi128EEENSB_IJSI_EEENSB_IJNSC_ILi64EEEEEEEEENS_10bfloat16_tESN_NSA_8TiledMMAINSA_8MMA_AtomIJNSA_4SM904GMMA28MMA_64x128x16_F32BF16BF16_SSILNSR_5MajorE1ELST_1ELNSR_7ScaleInE1ELSU_1EEEEEENSA_6LayoutINSB_IJSE_SE_SE_EEENSB_IJNSC_ILi0EEESZ_SZ_EEEEENSB_IJNSA_10UnderscoreES12_S12_EEEEENS7_6detail26Sm90ImplicitGemmTileTraitsINSA_13SM90_TMA_LOADENSA_14ComposedLayoutINSA_7SwizzleILi3ELi4ELi3EEENSA_18smem_ptr_flag_bitsILi16EEENSX_INSB_IJNSB_IJSK_SD_EEENSB_IJNSC_ILi8EEES1E_EEENSB_IJSE_NSC_ILi7EEEEEEEEENSB_IJNSB_IJSE_NSC_ILi4096EEEEEENSB_IJSK_NSC_ILi512EEEEEENSB_IJSZ_NSC_ILi8192EEEEEEEEEEEEEvEENS16_INSA_30SM90_TMA_LOAD_IM2COL_MULTICASTES1R_vEEEENS_8epilogue10collective6detail29Sm90TmaWarpSpecializedAdapterINS1X_15DefaultEpilogueISN_NSB_IJlNSB_IJSE_lllEEESZ_EEES22_NS1W_6thread17LinearCombinationISN_Li1EffLNS23_9ScaleType4KindE0ELNS_15FloatRoundStyleE2ESN_EENS_4gemm15EpilogueDefaultEEEEEvvEEEEvNT_6ParamsE)
        /*0020*/ 	.word	0x00000000
.L_16:


//--------------------- .nv.compat                --------------------------
	.section	.nv.compat,"",@"SHT_CUDA_COMPAT_INFO"
	.align	4
        /*0000*/ 	.byte	0x02, 0x09, 0x01, 0x00, 0x02, 0x02, 0x04, 0x00, 0x02, 0x05, 0x05, 0x00, 0x03, 0x07, 0x01, 0x01
        /*0010*/ 	.byte	0x02, 0x03, 0x01, 0x00, 0x02, 0x06, 0x01, 0x00, 0x04, 0x0b, 0x08, 0x00, 0x00, 0x00, 0x00, 0x00
        /*0020*/ 	.byte	0x00, 0x00, 0x00, 0x00


//--------------------- .nv.info._ZN7cutlass13device_kernelINS_4conv6kernel13ConvUniversalINS1_16ConvProblemShapeILNS1_8OperatorE2ELi3EEENS1_10collective14CollectiveConvINS1_46MainloopSm90TmaGmmaWarpSpecializedImplicitGemmILS5_2ELi7ELi3EN4cute5tupleIJNSA_1CILi2EEENSC_ILi1EEESE_EEENS1_36KernelImplicitTmaWarpSpecializedSm90ELi1EEENSB_IJNSC_ILi128EEENSB_IJSI_EEENSB_IJNSC_ILi64EEEEEEEEENS_10bfloat16_tESN_NSA_8TiledMMAINSA_8MMA_AtomIJNSA_4SM904GMMA28MMA_64x128x16_F32BF16BF16_SSILNSR_5MajorE1ELST_1ELNSR_7ScaleInE1ELSU_1EEEEEENSA_6LayoutINSB_IJSE_SE_SE_EEENSB_IJNSC_ILi0EEESZ_SZ_EEEEENSB_IJNSA_10UnderscoreES12_S12_EEEEENS7_6detail26Sm90ImplicitGemmTileTraitsINSA_13SM90_TMA_LOADENSA_14ComposedLayoutINSA_7SwizzleILi3ELi4ELi3EEENSA_18smem_ptr_flag_bitsILi16EEENSX_INSB_IJNSB_IJSK_SD_EEENSB_IJNSC_ILi8EEES1E_EEENSB_IJSE_NSC_ILi7EEEEEEEEENSB_IJNSB_IJSE_NSC_ILi4096EEEEEENSB_IJSK_NSC_ILi512EEEEEENSB_IJSZ_NSC_ILi8192EEEEEEEEEEEEEvEENS16_INSA_30SM90_TMA_LOAD_IM2COL_MULTICASTES1R_vEEEENS_8epilogue10collective6detail29Sm90TmaWarpSpecializedAdapterINS1X_15DefaultEpilogueISN_NSB_IJlNSB_IJSE_lllEEESZ_EEES22_NS1W_6thread17LinearCombinationISN_Li1EffLNS23_9ScaleType4KindE0ELNS_15FloatRoundStyleE2ESN_EENS_4gemm15EpilogueDefaultEEEEEvvEEEEvNT_6ParamsE --------------------------
	.section	.nv.info._ZN7cutlass13device_kernelINS_4conv6kernel13ConvUniversalINS1_16ConvProblemShapeILNS1_8OperatorE2ELi3EEENS1_10collective14CollectiveConvINS1_46MainloopSm90TmaGmmaWarpSpecializedImplicitGemmILS5_2ELi7ELi3EN4cute5tupleIJNSA_1CILi2EEENSC_ILi1EEESE_EEENS1_36KernelImplicitTmaWarpSpecializedSm90ELi1EEENSB_IJNSC_ILi128EEENSB_IJSI_EEENSB_IJNSC_ILi64EEEEEEEEENS_10bfloat16_tESN_NSA_8TiledMMAINSA_8MMA_AtomIJNSA_4SM904GMMA28MMA_64x128x16_F32BF16BF16_SSILNSR_5MajorE1ELST_1ELNSR_7ScaleInE1ELSU_1EEEEEENSA_6LayoutINSB_IJSE_SE_SE_EEENSB_IJNSC_ILi0EEESZ_SZ_EEEEENSB_IJNSA_10UnderscoreES12_S12_EEEEENS7_6detail26Sm90ImplicitGemmTileTraitsINSA_13SM90_TMA_LOADENSA_14ComposedLayoutINSA_7SwizzleILi3ELi4ELi3EEENSA_18smem_ptr_flag_bitsILi16EEENSX_INSB_IJNSB_IJSK_SD_EEENSB_IJNSC_ILi8EEES1E_EEENSB_IJSE_NSC_ILi7EEEEEEEEENSB_IJNSB_IJSE_NSC_ILi4096EEEEEENSB_IJSK_NSC_ILi512EEEEEENSB_IJSZ_NSC_ILi8192EEEEEEEEEEEEEvEENS16_INSA_30SM90_TMA_LOAD_IM2COL_MULTICASTES1R_vEEEENS_8epilogue10collective6detail29Sm90TmaWarpSpecializedAdapterINS1X_15DefaultEpilogueISN_NSB_IJlNSB_IJSE_lllEEESZ_EEES22_NS1W_6thread17LinearCombinationISN_Li1EffLNS23_9ScaleType4KindE0ELNS_15FloatRoundStyleE2ESN_EENS_4gemm15EpilogueDefaultEEEEEvvEEEEvNT_6ParamsE,"",@"SHT_CUDA_INFO"
	.sectionflags	@""
	.align	4


	//----- nvinfo : EIATTR_CUDA_API_VERSION
	.align		4
        /*0000*/ 	.byte	0x04, 0x37
        /*0002*/ 	.short	(.L_18 - .L_17)
.L_17:
        /*0004*/ 	.word	0x00000082


	//----- nvinfo : EIATTR_KPARAM_INFO
	.align		4
.L_18:
        /*0008*/ 	.byte	0x04, 0x17
        /*000a*/ 	.short	(.L_20 - .L_19)
.L_19:
        /*000c*/ 	.word	0x00000000
        /*0010*/ 	.short	0x0000
        /*0012*/ 	.short	0x0070
        /*0014*/ 	.byte	0x00, 0xf0, 0x01, 0x10


	//----- nvinfo : EIATTR_SPARSE_MMA_MASK
	.align		4
.L_20:
        /*0018*/ 	.byte	0x03, 0x50
        /*001a*/ 	.short	0x0000


	//----- nvinfo : EIATTR_MAXREG_COUNT
	.align		4
        /*001c*/ 	.byte	0x03, 0x1b
        /*001e*/ 	.short	0x00ff


	//----- nvinfo : EIATTR_NUM_BARRIERS
	.align		4
        /*0020*/ 	.byte	0x02, 0x4c
        /*0022*/ 	.byte	0x01
	.zero		1


	//----- nvinfo : EIATTR_MERCURY_ISA_VERSION
	.align		4
        /*0024*/ 	.byte	0x03, 0x5f
        /*0026*/ 	.short	0x0101


	//----- nvinfo : EIATTR_COOP_GROUP_MASK_REGIDS
	.align		4
        /*0028*/ 	.byte	0x04, 0x29
        /*002a*/ 	.short	(.L_22 - .L_21)


	//   ....[0]....
.L_21:
        /*002c*/ 	.word	0xffffffff


	//   ....[1]....
        /*0030*/ 	.word	0xffffffff


	//   ....[2]....
        /*0034*/ 	.word	0xffffffff


	//   ....[3]....
        /*0038*/ 	.word	0xffffffff


	//----- nvinfo : EIATTR_COOP_GROUP_INSTR_OFFSETS
	.align		4
.L_22:
        /*003c*/ 	.byte	0x04, 0x28
        /*003e*/ 	.short	(.L_24 - .L_23)


	//   ....[0]....
.L_23:
        /*0040*/ 	.word	0x00000070


	//   ....[1]....
        /*0044*/ 	.word	0x00000080


	//   ....[2]....
        /*0048*/ 	.word	0x00000140


	//   ....[3]....
        /*004c*/ 	.word	0x00000700


	//----- nvinfo : EIATTR_MBARRIER_INSTR_OFFSETS
	.align		4
.L_24:
        /*0050*/ 	.byte	0x04, 0x39
        /*0052*/ 	.short	(.L_26 - .L_25)


	//   ....[0]....
.L_25:
        /*0054*/ 	.word	0x000002f0
        /*0058*/ 	.word	0x000000ff
        /*005c*/ 	.word	0x00038000
        /*0060*/ 	.short	0x0100
        /*0062*/ 	.byte	0x08
	.zero		1


	//   ....[1]....
        /*0064*/ 	.word	0x00000300
        /*0068*/ 	.word	0x000000ff
        /*006c*/ 	.word	0x00038038
        /*0070*/ 	.short	0x0100
        /*0072*/ 	.byte	0x08
	.zero		1


	//   ....[2]....
        /*0074*/ 	.word	0x00000310
        /*0078*/ 	.word	0x000000ff
        /*007c*/ 	.word	0x00038008
        /*0080*/ 	.short	0x0100
        /*0082*/ 	.byte	0x08
	.zero		1


	//   ....[3]....
        /*0084*/ 	.word	0x00000320
        /*0088*/ 	.word	0x000000ff
        /*008c*/ 	.word	0x00038040
        /*0090*/ 	.short	0x0100
        /*0092*/ 	.byte	0x08
	.zero		1


	//   ....[4]....
        /*0094*/ 	.word	0x00000330
        /*0098*/ 	.word	0x000000ff
        /*009c*/ 	.word	0x00038010
        /*00a0*/ 	.short	0x0100
        /*00a2*/ 	.byte	0x08
	.zero		1


	//   ....[5]....
        /*00a4*/ 	.word	0x00000340
        /*00a8*/ 	.word	0x000000ff
        /*00ac*/ 	.word	0x00038048
        /*00b0*/ 	.short	0x0100
        /*00b2*/ 	.byte	0x08
	.zero		1


	//   ....[6]....
        /*00b4*/ 	.word	0x00000350
        /*00b8*/ 	.word	0x000000ff
        /*00bc*/ 	.word	0x00038018
        /*00c0*/ 	.short	0x0100
        /*00c2*/ 	.byte	0x08
	.zero		1


	//   ....[7]....
        /*00c4*/ 	.word	0x00000360
        /*00c8*/ 	.word	0x000000ff
        /*00cc*/ 	.word	0x00038050
        /*00d0*/ 	.short	0x0100
        /*00d2*/ 	.byte	0x08
	.zero		1


	//   ....[8]....
        /*00d4*/ 	.word	0x00000370
        /*00d8*/ 	.word	0x000000ff
        /*00dc*/ 	.word	0x00038020
        /*00e0*/ 	.short	0x0100
        /*00e2*/ 	.byte	0x08
	.zero		1


	//   ....[9]....
        /*00e4*/ 	.word	0x00000380
        /*00e8*/ 	.word	0x000000ff
        /*00ec*/ 	.word	0x00038058
        /*00f0*/ 	.short	0x0100
        /*00f2*/ 	.byte	0x08
	.zero		1


	//   ....[10]....
        /*00f4*/ 	.word	0x00000390
        /*00f8*/ 	.word	0x000000ff
        /*00fc*/ 	.word	0x00038028
        /*0100*/ 	.short	0x0100
        /*0102*/ 	.byte	0x08
	.zero		1


	//   ....[11]....
        /*0104*/ 	.word	0x000003a0
        /*0108*/ 	.word	0x000000ff
        /*010c*/ 	.word	0x00038060
        /*0110*/ 	.short	0x0100
        /*0112*/ 	.byte	0x08
	.zero		1


	//   ....[12]....
        /*0114*/ 	.word	0x000003b0
        /*0118*/ 	.word	0x000000ff
        /*011c*/ 	.word	0x00038030
        /*0120*/ 	.short	0x0100
        /*0122*/ 	.byte	0x08
	.zero		1


	//   ....[13]....
        /*0124*/ 	.word	0x000003c0
        /*0128*/ 	.word	0x000000ff
        /*012c*/ 	.word	0x00038068
        /*0130*/ 	.short	0x0100
        /*0132*/ 	.byte	0x08
	.zero		1


	//   ....[14]....
        /*0134*/ 	.word	0x00001490
        /*0138*/ 	.word	0x00000006
        /*013c*/ 	.word	0x00038000
        /*0140*/ 	.short	0x010a
        /*0142*/ 	.byte	0x3f
	.zero		1


	//   ....[15]....
        /*0144*/ 	.word	0x000018c0
        /*0148*/ 	.word	0x00000008
        /*014c*/ 	.word	0x00038000
        /*0150*/ 	.short	0x010a
        /*0152*/ 	.byte	0x3f
	.zero		1


	//   ....[16]....
        /*0154*/ 	.word	0x00001ba0
        /*0158*/ 	.word	0x00000007
        /*015c*/ 	.word	0x00000000
        /*0160*/ 	.short	0x0101
        /*0162*/ 	.byte	0x3f
	.zero		1


	//   ....[17]....
        /*0164*/ 	.word	0x00001e70
        /*0168*/ 	.word	0x00000003
        /*016c*/ 	.word	0x00000000
        /*0170*/ 	.short	0x0101
        /*0172*/ 	.byte	0x3f
	.zero		1


	//   ....[18]....
        /*0174*/ 	.word	0x0000b3d0
        /*0178*/ 	.word	0x00000008
        /*017c*/ 	.word	0x00038038
        /*0180*/ 	.short	0x010a
        /*0182*/ 	.byte	0x3f
	.zero		1


	//   ....[19]....
        /*0184*/ 	.word	0x0000bcf0
        /*0188*/ 	.word	0x00000004
        /*018c*/ 	.word	0x00000000
        /*0190*/ 	.short	0x010a
        /*0192*/ 	.byte	0x3f
	.zero		1


	//   ....[20]....
        /*0194*/ 	.word	0x0000bda0
        /*0198*/ 	.word	0x00000000
        /*019c*/ 	.word	0x00000000
        /*01a0*/ 	.short	0x010a
        /*01a2*/ 	.byte	0x3f
	.zero		1


	//   ....[21]....
        /*01a4*/ 	.word	0x0000be50
        /*01a8*/ 	.word	0x00000000
        /*01ac*/ 	.word	0x00000000
        /*01b0*/ 	.short	0x010a
        /*01b2*/ 	.byte	0x3f
	.zero		1


	//   ....[22]....
        /*01b4*/ 	.word	0x0000bf00
        /*01b8*/ 	.word	0x00000000
        /*01bc*/ 	.word	0x00000000
        /*01c0*/ 	.short	0x010a
        /*01c2*/ 	.byte	0x3f
	.zero		1


	//   ....[23]....
        /*01c4*/ 	.word	0x0000bfb0
        /*01c8*/ 	.word	0x00000000
        /*01cc*/ 	.word	0x00000000
        /*01d0*/ 	.short	0x010a
        /*01d2*/ 	.byte	0x3f
	.zero		1


	//   ....[24]....
        /*01d4*/ 	.word	0x0000c060
        /*01d8*/ 	.word	0x00000000
        /*01dc*/ 	.word	0x00000000
        /*01e0*/ 	.short	0x010a
        /*01e2*/ 	.byte	0x3f
	.zero		1


	//   ....[25]....
        /*01e4*/ 	.word	0x0000c110
        /*01e8*/ 	.word	0x00000002
        /*01ec*/ 	.word	0x00000000
        /*01f0*/ 	.short	0x010a
        /*01f2*/ 	.byte	0x3f
	.zero		1


	//----- nvinfo : EIATTR_NUM_MBARRIERS
	.align		4
.L_26:
        /*01f4*/ 	.byte	0x03, 0x38
        /*01f6*/ 	.short	0x000e


	//----- nvinfo : EIATTR_EXIT_INSTR_OFFSETS
	.align		4
        /*01f8*/ 	.byte	0x04, 0x1c
        /*01fa*/ 	.short	(.L_28 - .L_27)


	//   ....[0]....
.L_27:
        /*01fc*/ 	.word	0x00000fc0


	//   ....[1]....
        /*0200*/ 	.word	0x00002050


	//   ....[2]....
        /*0204*/ 	.word	0x00002130


	//   ....[3]....
        /*0208*/ 	.word	0x00002220


	//   ....[4]....
        /*020c*/ 	.word	0x00008760


	//   ....[5]....
        /*0210*/ 	.word	0x00008790


	//   ....[6]....
        /*0214*/ 	.word	0x0000b160


	//   ....[7]....
        /*0218*/ 	.word	0x0000b190


	//   ....[8]....
        /*021c*/ 	.word	0x0000b1b0


	//   ....[9]....
        /*0220*/ 	.word	0x0000bbf0


	//   ....[10]....
        /*0224*/ 	.word	0x0000c140


	//----- nvinfo : EIATTR_MAX_THREADS
	.align		4
.L_28:
        /*0228*/ 	.byte	0x04, 0x05
        /*022a*/ 	.short	(.L_30 - .L_29)
.L_29:
        /*022c*/ 	.word	0x00000100
        /*0230*/ 	.word	0x00000001
        /*0234*/ 	.word	0x00000001


	//----- nvinfo : EIATTR_CRS_STACK_SIZE
	.align		4
.L_30:
        /*0238*/ 	.byte	0x04, 0x1e
        /*023a*/ 	.short	(.L_32 - .L_31)
.L_31:
        /*023c*/ 	.word	0x00000000


	//----- nvinfo : EIATTR_CBANK_PARAM_SIZE
	.align		4
.L_32:
        /*0240*/ 	.byte	0x03, 0x19
        /*0242*/ 	.short	0x0470


	//----- nvinfo : EIATTR_PARAM_CBANK
	.align		4
        /*0244*/ 	.byte	0x04, 0x0a
        /*0246*/ 	.short	(.L_34 - .L_33)
	.align		4
.L_33:
        /*0248*/ 	.word	index@(.nv.constant0._ZN7cutlass13device_kernelINS_4conv6kernel13ConvUniversalINS1_16ConvProblemShapeILNS1_8OperatorE2ELi3EEENS1_10collective14CollectiveConvINS1_46MainloopSm90TmaGmmaWarpSpecializedImplicitGemmILS5_2ELi7ELi3EN4cute5tupleIJNSA_1CILi2EEENSC_ILi1EEESE_EEENS1_36KernelImplicitTmaWarpSpecializedSm90ELi1EEENSB_IJNSC_ILi128EEENSB_IJSI_EEENSB_IJNSC_ILi64EEEEEEEEENS_10bfloat16_tESN_NSA_8TiledMMAINSA_8MMA_AtomIJNSA_4SM904GMMA28MMA_64x128x16_F32BF16BF16_SSILNSR_5MajorE1ELST_1ELNSR_7ScaleInE1ELSU_1EEEEEENSA_6LayoutINSB_IJSE_SE_SE_EEENSB_IJNSC_ILi0EEESZ_SZ_EEEEENSB_IJNSA_10UnderscoreES12_S12_EEEEENS7_6detail26Sm90ImplicitGemmTileTraitsINSA_13SM90_TMA_LOADENSA_14ComposedLayoutINSA_7SwizzleILi3ELi4ELi3EEENSA_18smem_ptr_flag_bitsILi16EEENSX_INSB_IJNSB_IJSK_SD_EEENSB_IJNSC_ILi8EEES1E_EEENSB_IJSE_NSC_ILi7EEEEEEEEENSB_IJNSB_IJSE_NSC_ILi4096EEEEEENSB_IJSK_NSC_ILi512EEEEEENSB_IJSZ_NSC_ILi8192EEEEEEEEEEEEEvEENS16_INSA_30SM90_TMA_LOAD_IM2COL_MULTICASTES1R_vEEEENS_8epilogue10collective6detail29Sm90TmaWarpSpecializedAdapterINS1X_15DefaultEpilogueISN_NSB_IJlNSB_IJSE_lllEEESZ_EEES22_NS1W_6thread17LinearCombinationISN_Li1EffLNS23_9ScaleType4KindE0ELNS_15FloatRoundStyleE2ESN_EENS_4gemm15EpilogueDefaultEEEEEvvEEEEvNT_6ParamsE)
        /*024c*/ 	.short	0x0210
        /*024e*/ 	.short	0x0470


	//----- nvinfo : EIATTR_SW_WAR
	.align		4
.L_34:
        /*0250*/ 	.byte	0x04, 0x36
        /*0252*/ 	.short	(.L_36 - .L_35)
.L_35:
        /*0254*/ 	.word	0x00000008
.L_36:


//--------------------- .nv.callgraph             --------------------------
	.section	.nv.callgraph,"",@"SHT_CUDA_CALLGRAPH"
	.align	4
	.sectionentsize	8
	.align		4
        /*0000*/ 	.word	0x00000000
	.align		4
        /*0004*/ 	.word	0xffffffff
	.align		4
        /*0008*/ 	.word	0x00000000
	.align		4
        /*000c*/ 	.word	0xfffffffe
	.align		4
        /*0010*/ 	.word	0x00000000
	.align		4
        /*0014*/ 	.word	0xfffffffd
	.align		4
        /*0018*/ 	.word	0x00000000
	.align		4
        /*001c*/ 	.word	0xfffffffc


//--------------------- .nv.constant4             --------------------------
	.section	.nv.constant4,"a",@progbits
	.align	8
	.align		8
.nv.constant4:
        /*0000*/ 	.dword	_ZN39_INTERNAL_49b6f251_4_k_cu_118d4b51_39524cuda3std3__45__cpo5beginE
	.align		8
        /*0008*/ 	.dword	_ZN39_INTERNAL_49b6f251_4_k_cu_118d4b51_39524cuda3std3__45__cpo3endE
	.align		8
        /*0010*/ 	.dword	_ZN39_INTERNAL_49b6f251_4_k_cu_118d4b51_39524cuda3std3__45__cpo6cbeginE
	.align		8
        /*0018*/ 	.dword	_ZN39_INTERNAL_49b6f251_4_k_cu_118d4b51_39524cuda3std3__45__cpo4cendE
	.align		8
        /*0020*/ 	.dword	_ZN39_INTERNAL_49b6f251_4_k_cu_118d4b51_39524cuda3std3__441_GLOBAL__N__49b6f251_4_k_cu_118d4b51_39526ignoreE
	.align		8
        /*0028*/ 	.dword	_ZN39_INTERNAL_49b6f251_4_k_cu_118d4b51_39524cuda3std3__419piecewise_constructE
	.align		8
        /*0030*/ 	.dword	_ZN39_INTERNAL_49b6f251_4_k_cu_118d4b51_39524cuda3std3__48in_placeE
	.align		8
        /*0038*/ 	.dword	_ZN39_INTERNAL_49b6f251_4_k_cu_118d4b51_39524cuda3std6ranges3__45__cpo4swapE
	.align		8
        /*0040*/ 	.dword	_ZN39_INTERNAL_49b6f251_4_k_cu_118d4b51_39524cuda3std6ranges3__45__cpo9iter_moveE
	.align		8
        /*0048*/ 	.dword	_ZN39_INTERNAL_49b6f251_4_k_cu_118d4b51_39524cute7productE
	.align		8
        /*0050*/ 	.dword	_ZN39_INTERNAL_49b6f251_4_k_cu_118d4b51_39524cute1_E


//--------------------- .text._ZN7cutlass13device_kernelINS_4conv6kernel13ConvUniversalINS1_16ConvProblemShapeILNS1_8OperatorE2ELi3EEENS1_10collective14CollectiveConvINS1_46MainloopSm90TmaGmmaWarpSpecializedImplicitGemmILS5_2ELi7ELi3EN4cute5tupleIJNSA_1CILi2EEENSC_ILi1EEESE_EEENS1_36KernelImplicitTmaWarpSpecializedSm90ELi1EEENSB_IJNSC_ILi128EEENSB_IJSI_EEENSB_IJNSC_ILi64EEEEEEEEENS_10bfloat16_tESN_NSA_8TiledMMAINSA_8MMA_AtomIJNSA_4SM904GMMA28MMA_64x128x16_F32BF16BF16_SSILNSR_5MajorE1ELST_1ELNSR_7ScaleInE1ELSU_1EEEEEENSA_6LayoutINSB_IJSE_SE_SE_EEENSB_IJNSC_ILi0EEESZ_SZ_EEEEENSB_IJNSA_10UnderscoreES12_S12_EEEEENS7_6detail26Sm90ImplicitGemmTileTraitsINSA_13SM90_TMA_LOADENSA_14ComposedLayoutINSA_7SwizzleILi3ELi4ELi3EEENSA_18smem_ptr_flag_bitsILi16EEENSX_INSB_IJNSB_IJSK_SD_EEENSB_IJNSC_ILi8EEES1E_EEENSB_IJSE_NSC_ILi7EEEEEEEEENSB_IJNSB_IJSE_NSC_ILi4096EEEEEENSB_IJSK_NSC_ILi512EEEEEENSB_IJSZ_NSC_ILi8192EEEEEEEEEEEEEvEENS16_INSA_30SM90_TMA_LOAD_IM2COL_MULTICASTES1R_vEEEENS_8epilogue10collective6detail29Sm90TmaWarpSpecializedAdapterINS1X_15DefaultEpilogueISN_NSB_IJlNSB_IJSE_lllEEESZ_EEES22_NS1W_6thread17LinearCombinationISN_Li1EffLNS23_9ScaleType4KindE0ELNS_15FloatRoundStyleE2ESN_EENS_4gemm15EpilogueDefaultEEEEEvvEEEEvNT_6ParamsE --------------------------
	.section	.text._ZN7cutlass13device_kernelINS_4conv6kernel13ConvUniversalINS1_16ConvProblemShapeILNS1_8OperatorE2ELi3EEENS1_10collective14CollectiveConvINS1_46MainloopSm90TmaGmmaWarpSpecializedImplicitGemmILS5_2ELi7ELi3EN4cute5tupleIJNSA_1CILi2EEENSC_ILi1EEESE_EEENS1_36KernelImplicitTmaWarpSpecializedSm90ELi1EEENSB_IJNSC_ILi128EEENSB_IJSI_EEENSB_IJNSC_ILi64EEEEEEEEENS_10bfloat16_tESN_NSA_8TiledMMAINSA_8MMA_AtomIJNSA_4SM904GMMA28MMA_64x128x16_F32BF16BF16_SSILNSR_5MajorE1ELST_1ELNSR_7ScaleInE1ELSU_1EEEEEENSA_6LayoutINSB_IJSE_SE_SE_EEENSB_IJNSC_ILi0EEESZ_SZ_EEEEENSB_IJNSA_10UnderscoreES12_S12_EEEEENS7_6detail26Sm90ImplicitGemmTileTraitsINSA_13SM90_TMA_LOADENSA_14ComposedLayoutINSA_7SwizzleILi3ELi4ELi3EEENSA_18smem_ptr_flag_bitsILi16EEENSX_INSB_IJNSB_IJSK_SD_EEENSB_IJNSC_ILi8EEES1E_EEENSB_IJSE_NSC_ILi7EEEEEEEEENSB_IJNSB_IJSE_NSC_ILi4096EEEEEENSB_IJSK_NSC_ILi512EEEEEENSB_IJSZ_NSC_ILi8192EEEEEEEEEEEEEvEENS16_INSA_30SM90_TMA_LOAD_IM2COL_MULTICASTES1R_vEEEENS_8epilogue10collective6detail29Sm90TmaWarpSpecializedAdapterINS1X_15DefaultEpilogueISN_NSB_IJlNSB_IJSE_lllEEESZ_EEES22_NS1W_6thread17LinearCombinationISN_Li1EffLNS23_9ScaleType4KindE0ELNS_15FloatRoundStyleE2ESN_EENS_4gemm15EpilogueDefaultEEEEEvvEEEEvNT_6ParamsE,"ax",@progbits
	.align	128
.text._ZN7cutlass13device_kernelINS_4conv6kernel13ConvUniversalINS1_16ConvProblemShapeILNS1_8OperatorE2ELi3EEENS1_10collective14CollectiveConvINS1_46MainloopSm90TmaGmmaWarpSpecializedImplicitGemmILS5_2ELi7ELi3EN4cute5tupleIJNSA_1CILi2EEENSC_ILi1EEESE_EEENS1_36KernelImplicitTmaWarpSpecializedSm90ELi1EEENSB_IJNSC_ILi128EEENSB_IJSI_EEENSB_IJNSC_ILi64EEEEEEEEENS_10bfloat16_tESN_NSA_8TiledMMAINSA_8MMA_AtomIJNSA_4SM904GMMA28MMA_64x128x16_F32BF16BF16_SSILNSR_5MajorE1ELST_1ELNSR_7ScaleInE1ELSU_1EEEEEENSA_6LayoutINSB_IJSE_SE_SE_EEENSB_IJNSC_ILi0EEESZ_SZ_EEEEENSB_IJNSA_10UnderscoreES12_S12_EEEEENS7_6detail26Sm90ImplicitGemmTileTraitsINSA_13SM90_TMA_LOADENSA_14ComposedLayoutINSA_7SwizzleILi3ELi4ELi3EEENSA_18smem_ptr_flag_bitsILi16EEENSX_INSB_IJNSB_IJSK_SD_EEENSB_IJNSC_ILi8EEES1E_EEENSB_IJSE_NSC_ILi7EEEEEEEEENSB_IJNSB_IJSE_NSC_ILi4096EEEEEENSB_IJSK_NSC_ILi512EEEEEENSB_IJSZ_NSC_ILi8192EEEEEEEEEEEEEvEENS16_INSA_30SM90_TMA_LOAD_IM2COL_MULTICASTES1R_vEEEENS_8epilogue10collective6detail29Sm90TmaWarpSpecializedAdapterINS1X_15DefaultEpilogueISN_NSB_IJlNSB_IJSE_lllEEESZ_EEES22_NS1W_6thread17LinearCombinationISN_Li1EffLNS23_9ScaleType4KindE0ELNS_15FloatRoundStyleE2ESN_EENS_4gemm15EpilogueDefaultEEEEEvvEEEEvNT_6ParamsE:
        .type           _ZN7cutlass13device_kernelINS_4conv6kernel13ConvUniversalINS1_16ConvProblemShapeILNS1_8OperatorE2ELi3EEENS1_10collective14CollectiveConvINS1_46MainloopSm90TmaGmmaWarpSpecializedImplicitGemmILS5_2ELi7ELi3EN4cute5tupleIJNSA_1CILi2EEENSC_ILi1EEESE_EEENS1_36KernelImplicitTmaWarpSpecializedSm90ELi1EEENSB_IJNSC_ILi128EEENSB_IJSI_EEENSB_IJNSC_ILi64EEEEEEEEENS_10bfloat16_tESN_NSA_8TiledMMAINSA_8MMA_AtomIJNSA_4SM904GMMA28MMA_64x128x16_F32BF16BF16_SSILNSR_5MajorE1ELST_1ELNSR_7ScaleInE1ELSU_1EEEEEENSA_6LayoutINSB_IJSE_SE_SE_EEENSB_IJNSC_ILi0EEESZ_SZ_EEEEENSB_IJNSA_10UnderscoreES12_S12_EEEEENS7_6detail26Sm90ImplicitGemmTileTraitsINSA_13SM90_TMA_LOADENSA_14ComposedLayoutINSA_7SwizzleILi3ELi4ELi3EEENSA_18smem_ptr_flag_bitsILi16EEENSX_INSB_IJNSB_IJSK_SD_EEENSB_IJNSC_ILi8EEES1E_EEENSB_IJSE_NSC_ILi7EEEEEEEEENSB_IJNSB_IJSE_NSC_ILi4096EEEEEENSB_IJSK_NSC_ILi512EEEEEENSB_IJSZ_NSC_ILi8192EEEEEEEEEEEEEvEENS16_INSA_30SM90_TMA_LOAD_IM2COL_MULTICASTES1R_vEEEENS_8epilogue10collective6detail29Sm90TmaWarpSpecializedAdapterINS1X_15DefaultEpilogueISN_NSB_IJlNSB_IJSE_lllEEESZ_EEES22_NS1W_6thread17LinearCombinationISN_Li1EffLNS23_9ScaleType4KindE0ELNS_15FloatRoundStyleE2ESN_EENS_4gemm15EpilogueDefaultEEEEEvvEEEEvNT_6ParamsE,@function
        .size           _ZN7cutlass13device_kernelINS_4conv6kernel13ConvUniversalINS1_16ConvProblemShapeILNS1_8OperatorE2ELi3EEENS1_10collective14CollectiveConvINS1_46MainloopSm90TmaGmmaWarpSpecializedImplicitGemmILS5_2ELi7ELi3EN4cute5tupleIJNSA_1CILi2EEENSC_ILi1EEESE_EEENS1_36KernelImplicitTmaWarpSpecializedSm90ELi1EEENSB_IJNSC_ILi128EEENSB_IJSI_EEENSB_IJNSC_ILi64EEEEEEEEENS_10bfloat16_tESN_NSA_8TiledMMAINSA_8MMA_AtomIJNSA_4SM904GMMA28MMA_64x128x16_F32BF16BF16_SSILNSR_5MajorE1ELST_1ELNSR_7ScaleInE1ELSU_1EEEEEENSA_6LayoutINSB_IJSE_SE_SE_EEENSB_IJNSC_ILi0EEESZ_SZ_EEEEENSB_IJNSA_10UnderscoreES12_S12_EEEEENS7_6detail26Sm90ImplicitGemmTileTraitsINSA_13SM90_TMA_LOADENSA_14ComposedLayoutINSA_7SwizzleILi3ELi4ELi3EEENSA_18smem_ptr_flag_bitsILi16EEENSX_INSB_IJNSB_IJSK_SD_EEENSB_IJNSC_ILi8EEES1E_EEENSB_IJSE_NSC_ILi7EEEEEEEEENSB_IJNSB_IJSE_NSC_ILi4096EEEEEENSB_IJSK_NSC_ILi512EEEEEENSB_IJSZ_NSC_ILi8192EEEEEEEEEEEEEvEENS16_INSA_30SM90_TMA_LOAD_IM2COL_MULTICASTES1R_vEEEENS_8epilogue10collective6detail29Sm90TmaWarpSpecializedAdapterINS1X_15DefaultEpilogueISN_NSB_IJlNSB_IJSE_lllEEESZ_EEES22_NS1W_6thread17LinearCombinationISN_Li1EffLNS23_9ScaleType4KindE0ELNS_15FloatRoundStyleE2ESN_EENS_4gemm15EpilogueDefaultEEEEEvvEEEEvNT_6ParamsE,(.L_x_294 - _ZN7cutlass13device_kernelINS_4conv6kernel13ConvUniversalINS1_16ConvProblemShapeILNS1_8OperatorE2ELi3EEENS1_10collective14CollectiveConvINS1_46MainloopSm90TmaGmmaWarpSpecializedImplicitGemmILS5_2ELi7ELi3EN4cute5tupleIJNSA_1CILi2EEENSC_ILi1EEESE_EEENS1_36KernelImplicitTmaWarpSpecializedSm90ELi1EEENSB_IJNSC_ILi128EEENSB_IJSI_EEENSB_IJNSC_ILi64EEEEEEEEENS_10bfloat16_tESN_NSA_8TiledMMAINSA_8MMA_AtomIJNSA_4SM904GMMA28MMA_64x128x16_F32BF16BF16_SSILNSR_5MajorE1ELST_1ELNSR_7ScaleInE1ELSU_1EEEEEENSA_6LayoutINSB_IJSE_SE_SE_EEENSB_IJNSC_ILi0EEESZ_SZ_EEEEENSB_IJNSA_10UnderscoreES12_S12_EEEEENS7_6detail26Sm90ImplicitGemmTileTraitsINSA_13SM90_TMA_LOADENSA_14ComposedLayoutINSA_7SwizzleILi3ELi4ELi3EEENSA_18smem_ptr_flag_bitsILi16EEENSX_INSB_IJNSB_IJSK_SD_EEENSB_IJNSC_ILi8EEES1E_EEENSB_IJSE_NSC_ILi7EEEEEEEEENSB_IJNSB_IJSE_NSC_ILi4096EEEEEENSB_IJSK_NSC_ILi512EEEEEENSB_IJSZ_NSC_ILi8192EEEEEEEEEEEEEvEENS16_INSA_30SM90_TMA_LOAD_IM2COL_MULTICASTES1R_vEEEENS_8epilogue10collective6detail29Sm90TmaWarpSpecializedAdapterINS1X_15DefaultEpilogueISN_NSB_IJlNSB_IJSE_lllEEESZ_EEES22_NS1W_6thread17LinearCombinationISN_Li1EffLNS23_9ScaleType4KindE0ELNS_15FloatRoundStyleE2ESN_EENS_4gemm15EpilogueDefaultEEEEEvvEEEEvNT_6ParamsE)
        .other          _ZN7cutlass13device_kernelINS_4conv6kernel13ConvUniversalINS1_16ConvProblemShapeILNS1_8OperatorE2ELi3EEENS1_10collective14CollectiveConvINS1_46MainloopSm90TmaGmmaWarpSpecializedImplicitGemmILS5_2ELi7ELi3EN4cute5tupleIJNSA_1CILi2EEENSC_ILi1EEESE_EEENS1_36KernelImplicitTmaWarpSpecializedSm90ELi1EEENSB_IJNSC_ILi128EEENSB_IJSI_EEENSB_IJNSC_ILi64EEEEEEEEENS_10bfloat16_tESN_NSA_8TiledMMAINSA_8MMA_AtomIJNSA_4SM904GMMA28MMA_64x128x16_F32BF16BF16_SSILNSR_5MajorE1ELST_1ELNSR_7ScaleInE1ELSU_1EEEEEENSA_6LayoutINSB_IJSE_SE_SE_EEENSB_IJNSC_ILi0EEESZ_SZ_EEEEENSB_IJNSA_10UnderscoreES12_S12_EEEEENS7_6detail26Sm90ImplicitGemmTileTraitsINSA_13SM90_TMA_LOADENSA_14ComposedLayoutINSA_7SwizzleILi3ELi4ELi3EEENSA_18smem_ptr_flag_bitsILi16EEENSX_INSB_IJNSB_IJSK_SD_EEENSB_IJNSC_ILi8EEES1E_EEENSB_IJSE_NSC_ILi7EEEEEEEEENSB_IJNSB_IJSE_NSC_ILi4096EEEEEENSB_IJSK_NSC_ILi512EEEEEENSB_IJSZ_NSC_ILi8192EEEEEEEEEEEEEvEENS16_INSA_30SM90_TMA_LOAD_IM2COL_MULTICASTES1R_vEEEENS_8epilogue10collective6detail29Sm90TmaWarpSpecializedAdapterINS1X_15DefaultEpilogueISN_NSB_IJlNSB_IJSE_lllEEESZ_EEES22_NS1W_6thread17LinearCombinationISN_Li1EffLNS23_9ScaleType4KindE0ELNS_15FloatRoundStyleE2ESN_EENS_4gemm15EpilogueDefaultEEEEEvvEEEEvNT_6ParamsE,@"STO_CUDA_ENTRY STV_DEFAULT"
_ZN7cutlass13device_kernelINS_4conv6kernel13ConvUniversalINS1_16ConvProblemShapeILNS1_8OperatorE2ELi3EEENS1_10collective14CollectiveConvINS1_46MainloopSm90TmaGmmaWarpSpecializedImplicitGemmILS5_2ELi7ELi3EN4cute5tupleIJNSA_1CILi2EEENSC_ILi1EEESE_EEENS1_36KernelImplicitTmaWarpSpecializedSm90ELi1EEENSB_IJNSC_ILi128EEENSB_IJSI_EEENSB_IJNSC_ILi64EEEEEEEEENS_10bfloat16_tESN_NSA_8TiledMMAINSA_8MMA_AtomIJNSA_4SM904GMMA28MMA_64x128x16_F32BF16BF16_SSILNSR_5MajorE1ELST_1ELNSR_7ScaleInE1ELSU_1EEEEEENSA_6LayoutINSB_IJSE_SE_SE_EEENSB_IJNSC_ILi0EEESZ_SZ_EEEEENSB_IJNSA_10UnderscoreES12_S12_EEEEENS7_6detail26Sm90ImplicitGemmTileTraitsINSA_13SM90_TMA_LOADENSA_14ComposedLayoutINSA_7SwizzleILi3ELi4ELi3EEENSA_18smem_ptr_flag_bitsILi16EEENSX_INSB_IJNSB_IJSK_SD_EEENSB_IJNSC_ILi8EEES1E_EEENSB_IJSE_NSC_ILi7EEEEEEEEENSB_IJNSB_IJSE_NSC_ILi4096EEEEEENSB_IJSK_NSC_ILi512EEEEEENSB_IJSZ_NSC_ILi8192EEEEEEEEEEEEEvEENS16_INSA_30SM90_TMA_LOAD_IM2COL_MULTICASTES1R_vEEEENS_8epilogue10collective6detail29Sm90TmaWarpSpecializedAdapterINS1X_15DefaultEpilogueISN_NSB_IJlNSB_IJSE_lllEEESZ_EEES22_NS1W_6thread17LinearCombinationISN_Li1EffLNS23_9ScaleType4KindE0ELNS_15FloatRoundStyleE2ESN_EENS_4gemm15EpilogueDefaultEEEEEvvEEEEvNT_6ParamsE:
[----:B------:R-:W-:Y:S01]  /*0000*/  LDC R1, c[0x0][0x28] ;  /* 0x00000a00ff017b82 */ /* 0x000fe20000000800 */
[----:B------:R-:W0:Y:S01]  /*0010*/  S2R R13, SR_TID.X ;  /* 0x00000000000d7919 */ /* 0x000e220000002100 */
[----:B------:R-:W-:Y:S01]  /*0020*/  ELECT P0, URZ, PT ;  /* 0x00000000003f782f */ /* 0x000fe20003800000 */
[----:B------:R-:W-:Y:S01]  /*0030*/  BSSY B0, `(.L_x_0) ;  /* 0x0000010000007945 */ /* 0x000fe20003800000 */
[----:B------:R-:W1:Y:S01]  /*0040*/  S2R R15, SR_CTAID.X ;  /* 0x00000000000f7919 */ /* 0x000e620000002500 */
[--C-:B0-----:R-:W-:Y:S02]  /*0050*/  SHF.R.U32.HI R0, RZ, 0x5, R13.reuse ;  /* 0x00000005ff007819 */ /* 0x101fe4000001160d */
[----:B------:R-:W-:-:S03]  /*0060*/  SHF.R.U32.HI R3, RZ, 0x7, R13 ;  /* 0x00000007ff037819 */ /* 0x000fc6000001160d */
[----:B------:R-:W0:Y:S04]  /*0070*/  SHFL.IDX PT, R2, R0, RZ, 0x1f ;  /* 0x00001fff00027589 */ /* 0x000e2800000e0000 */
[----:B------:R2:W3:Y:S01]  /*0080*/  SHFL.IDX PT, R8, R3, RZ, 0x1f ;  /* 0x00001fff03087589 */ /* 0x0004e200000e0000 */
[----:B0-----:R-:W-:-:S13]  /*0090*/  ISETP.NE.OR P0, PT, R2, RZ, !P0 ;  /* 0x000000ff0200720c */ /* 0x001fda0004705670 */
[----:B-123--:R-:W-:Y:S05]  /*00a0*/  @P0 BRA `(.L_x_1) ;  /* 0x0000000000200947 */ /* 0x00efea0003800000 */
[----:B------:R-:W-:Y:S02]  /*00b0*/  ULDC.64 UR4, c[0x0][0x198] ;  /* 0x0000660000047ab9 */ /* 0x000fe40000000a00 */
[----:B------:R-:W-:Y:S02]  /*00c0*/  UIADD3 UR6, UP0, UR4, 0xf0, URZ ;  /* 0x000000f004067890 */ /* 0x000fe4000ff1e03f */
[----:B------:R-:W-:Y:S02]  /*00d0*/  UIADD3 UR4, UP1, UR4, 0x1f0, URZ ;  /* 0x000001f004047890 */ /* 0x000fe4000ff3e03f */
[----:B------:R-:W-:Y:S02]  /*00e0*/  UIADD3.X UR7, URZ, UR5, URZ, UP0, !UPT ;  /* 0x000000053f077290 */ /* 0x000fe400087fe43f */
[----:B------:R-:W-:-:S07]  /*00f0*/  UIADD3.X UR5, URZ, UR5, URZ, UP1, !UPT ;  /* 0x000000053f057290 */ /* 0x000fce0008ffe43f */
[----:B------:R0:W-:Y:S02]  /*0100*/  UTMACCTL.PF [UR6] ;  /* 0x00000000060079b9 */ /* 0x0001e40008040000 */
[----:B------:R0:W-:Y:S02]  /*0110*/  UTMACCTL.PF [UR4] ;  /* 0x00000000040079b9 */ /* 0x0001e40008040000 */
[----:B0-----:R-:W-:Y:S01]  /*0120*/  NOP ;  /* 0x0000000000007918 */ /* 0x001fe20000000000 */
.L_x_1:
[----:B------:R-:W-:Y:S05]  /*0130*/  BSYNC B0 ;  /* 0x0000000000007941 */ /* 0x000fea0003800000 */
.L_x_0:
[----:B------:R-:W0:Y:S01]  /*0140*/  SHFL.IDX PT, R0, R0, RZ, 0x1f ;  /* 0x00001fff00007589 */ /* 0x000e2200000e0000 */
[----:B------:R-:W-:Y:S02]  /*0150*/  SHF.R.S32.HI R4, RZ, 0x1f, R13 ;  /* 0x0000001fff047819 */ /* 0x000fe4000001140d */
[----:B------:R-:W-:Y:S01]  /*0160*/  I2FP.F32.U32 R6, R15 ;  /* 0x0000000f00067245 */ /* 0x000fe20000201000 */
[----:B------:R-:W1:Y:S01]  /*0170*/  S2R R16, SR_CTAID.Y ;  /* 0x0000000000107919 */ /* 0x000e620000002600 */
[----:B------:R-:W-:-:S04]  /*0180*/  LEA.HI R4, R4, R13, RZ, 0x7 ;  /* 0x0000000d04047211 */ /* 0x000fc800078f38ff */
[----:B------:R-:W-:-:S05]  /*0190*/  LOP3.LUT R4, R4, 0xffffff80, RZ, 0xc0, !PT ;  /* 0xffffff8004047812 */ /* 0x000fca00078ec0ff */
[----:B------:R-:W-:-:S05]  /*01a0*/  IMAD.IADD R18, R13, 0x1, -R4 ;  /* 0x000000010d127824 */ /* 0x000fca00078e0a04 */
[----:B------:R-:W-:-:S04]  /*01b0*/  SHF.R.S32.HI R3, RZ, 0x1f, R18 ;  /* 0x0000001fff037819 */ /* 0x000fc80000011412 */
[----:B------:R-:W-:Y:S02]  /*01c0*/  LEA.HI R3, R3, R18, RZ, 0x3 ;  /* 0x0000001203037211 */ /* 0x000fe400078f18ff */
[----:B0-----:R-:W-:Y:S02]  /*01d0*/  ISETP.NE.AND P0, PT, R0, RZ, PT ;  /* 0x000000ff0000720c */ /* 0x001fe40003f05270 */
[--C-:B------:R-:W-:Y:S02]  /*01e0*/  SHF.R.S32.HI R4, RZ, 0x3, R3.reuse ;  /* 0x00000003ff047819 */ /* 0x100fe40000011403 */
[----:B------:R-:W-:Y:S02]  /*01f0*/  SHF.R.S32.HI R3, RZ, 0x1f, R3 ;  /* 0x0000001fff037819 */ /* 0x000fe40000011403 */
[----:B------:R-:W-:-:S07]  /*0200*/  SHF.R.S32.HI R5, RZ, 0x1f, R0 ;  /* 0x0000001fff057819 */ /* 0x000fce0000011400 */
[----:B-1----:R-:W-:Y:S05]  /*0210*/  @P0 BRA `(.L_x_2) ;  /* 0x0000000000700947 */ /* 0x002fea0003800000 */
[----:B------:R-:W0:Y:S01]  /*0220*/  S2UR UR8, SR_CgaCtaId ;  /* 0x00000000000879c3 */ /* 0x000e220000008800 */
[----:B------:R-:W-:Y:S01]  /*0230*/  UMOV UR4, 0x400 ;  /* 0x0000040000047882 */ /* 0x000fe20000000000 */
[----:B------:R-:W-:Y:S01]  /*0240*/  UMOV UR5, 0x1 ;  /* 0x0000000100057882 */ /* 0x000fe20000000000 */
[----:B------:R-:W-:Y:S01]  /*0250*/  UMOV UR6, 0x2 ;  /* 0x0000000200067882 */ /* 0x000fe20000000000 */
[----:B------:R-:W-:Y:S01]  /*0260*/  ELECT P0, URZ, PT ;  /* 0x00000000003f782f */ /* 0x000fe20003800000 */
[----:B------:R-:W-:-:S04]  /*0270*/  UIADD3 UR6, -UR6, 0x100000, URZ ;  /* 0x0010000006067890 */ /* 0x000fc8000fffe13f */
[----:B------:R-:W-:Y:S02]  /*0280*/  USHF.L.U32 UR7, UR6, 0xb, URZ ;  /* 0x0000000b06077899 */ /* 0x000fe4000800063f */
[----:B------:R-:W-:Y:S02]  /*0290*/  USHF.L.U32 UR6, UR6, 0x1, URZ ;  /* 0x0000000106067899 */ /* 0x000fe4000800063f */
[----:B0-----:R-:W-:Y:S02]  /*02a0*/  ULEA UR8, UR8, UR4, 0x18 ;  /* 0x0000000408087291 */ /* 0x001fe4000f8ec03f */
[----:B------:R-:W-:-:S04]  /*02b0*/  UIADD3 UR4, -UR5, 0x100000, URZ ;  /* 0x0010000005047890 */ /* 0x000fc8000fffe13f */
[----:B------:R-:W-:Y:S02]  /*02c0*/  USHF.L.U32 UR5, UR4, 0xb, URZ ;  /* 0x0000000b04057899 */ /* 0x000fe4000800063f */
[----:B------:R-:W-:Y:S01]  /*02d0*/  USHF.L.U32 UR4, UR4, 0x1, URZ ;  /* 0x0000000104047899 */ /* 0x000fe2000800063f */
[----:B------:R-:W0:Y:S11]  /*02e0*/  FENCE.VIEW.ASYNC.S ;  /* 0x00000000000073c6 */ /* 0x000e360000000000 */
[----:B0-----:R0:W1:Y:S01]  /*02f0*/  SYNCS.EXCH.64 URZ, [UR8+0x38000], UR4 ;  /* 0x03800004083f75b2 */ /* 0x0010620008000100 */
[----:B------:R0:W2:Y:S01]  /*0300*/  SYNCS.EXCH.64 URZ, [UR8+0x38038], UR6 ;  /* 0x03803806083f75b2 */ /* 0x0000a20008000100 */
[----:B------:R0:W3:Y:S01]  /*0310*/  SYNCS.EXCH.64 URZ, [UR8+0x38008], UR4 ;  /* 0x03800804083f75b2 */ /* 0x0000e20008000100 */
[----:B------:R0:W4:Y:S01]  /*0320*/  SYNCS.EXCH.64 URZ, [UR8+0x38040], UR6 ;  /* 0x03804006083f75b2 */ /* 0x0001220008000100 */
[----:B------:R0:W0:Y:S01]  /*0330*/  SYNCS.EXCH.64 URZ, [UR8+0x38010], UR4 ;  /* 0x03801004083f75b2 */ /* 0x0000220008000100 */
        /* <DEDUP_REMOVED lines=9> */
[----:B------:R-:W-:Y:S01]  /*03d0*/  NOP ;  /* 0x0000000000007918 */ /* 0x000fe20000000000 */
.L_x_2:
[----:B0-----:R-:W-:Y:S01]  /*03e0*/  ULDC UR4, c[0x0][0x150] ;  /* 0x0000540000047ab9 */ /* 0x001fe20000000800 */
[----:B------:R-:W-:Y:S01]  /*03f0*/  LEA.HI R3, R3, R4, RZ, 0x2 ;  /* 0x0000000403037211 */ /* 0x000fe200078f10ff */
[----:B------:R-:W-:Y:S01]  /*0400*/  FMUL R6, R6, UR4 ;  /* 0x0000000406067c20 */ /* 0x000fe20008400000 */
[----:B------:R-:W-:Y:S01]  /*0410*/  LEA.HI R5, R5, R0, RZ, 0x2 ;  /* 0x0000000005057211 */ /* 0x000fe200078f10ff */
[----:B------:R-:W-:Y:S01]  /*0420*/  ULDC UR4, c[0x0][0x154] ;  /* 0x0000550000047ab9 */ /* 0x000fe20000000800 */
[----:B------:R-:W-:Y:S01]  /*0430*/  LOP3.LUT R3, R3, 0xfffffffc, RZ, 0xc0, !PT ;  /* 0xfffffffc03037812 */ /* 0x000fe200078ec0ff */
[----:B------:R-:W0:Y:S01]  /*0440*/  LDC R9, c[0x0][0x140] ;  /* 0x00005000ff097b82 */ /* 0x000e220000000800 */
[----:B------:R-:W-:Y:S01]  /*0450*/  LOP3.LUT R5, R5, 0x3ffffffc, RZ, 0xc0, !PT ;  /* 0x3ffffffc05057812 */ /* 0x000fe200078ec0ff */
[----:B------:R-:W5:Y:S01]  /*0460*/  F2I.U32.TRUNC.NTZ R6, R6 ;  /* 0x0000000600067305 */ /* 0x000f62000020f000 */
[----:B------:R-:W-:Y:S01]  /*0470*/  LOP3.LUT P0, RZ, R18, 0x7, RZ, 0xc0, !PT ;  /* 0x0000000712ff7812 */ /* 0x000fe2000780c0ff */
[----:B------:R-:W-:Y:S01]  /*0480*/  IMAD.IADD R3, R4, 0x1, -R3 ;  /* 0x0000000104037824 */ /* 0x000fe200078e0a03 */
[----:B------:R-:W-:Y:S01]  /*0490*/  I2FP.F32.U32 R4, R16 ;  /* 0x0000001000047245 */ /* 0x000fe20000201000 */
[----:B------:R-:W-:Y:S01]  /*04a0*/  IMAD.IADD R0, R0, 0x1, -R5 ;  /* 0x0000000100007824 */ /* 0x000fe200078e0a05 */
[----:B------:R-:W-:Y:S01]  /*04b0*/  ISETP.NE.AND P3, PT, R8, 0x1, PT ;  /* 0x000000010800780c */ /* 0x000fe20003f65270 */
[----:B------:R-:W-:Y:S01]  /*04c0*/  NOP ;  /* 0x0000000000007918 */ /* 0x000fe20000000000 */
[----:B------:R-:W-:Y:S01]  /*04d0*/  NOP ;  /* 0x0000000000007918 */ /* 0x000fe20000000000 */
[----:B------:R-:W-:-:S02]  /*04e0*/  IMAD R0, R0, 0x4, R3 ;  /* 0x0000000400007824 */ /* 0x000fc400078e0203 */
[----:B------:R-:W-:Y:S01]  /*04f0*/  FMUL R7, R4, UR4 ;  /* 0x0000000404077c20 */ /* 0x000fe20008400000 */
[----:B------:R-:W-:Y:S01]  /*0500*/  ULDC UR4, c[0x0][0x144] ;  /* 0x0000510000047ab9 */ /* 0x000fe20000000800 */
[C---:B------:R-:W-:Y:S01]  /*0510*/  IMAD.SHL.U32 R5, R0.reuse, 0x4, RZ ;  /* 0x0000000400057824 */ /* 0x040fe200078e00ff */
[----:B------:R-:W-:Y:S01]  /*0520*/  LEA.HI R3, R0, R0, RZ, 0x1 ;  /* 0x0000000000037211 */ /* 0x000fe200078f08ff */
[----:B-----5:R-:W-:Y:S02]  /*0530*/  IMAD.MOV R4, RZ, RZ, -R6 ;  /* 0x000000ffff047224 */ /* 0x020fe400078e0a06 */
[----:B------:R-:W5:Y:S01]  /*0540*/  F2I.U32.TRUNC.NTZ R7, R7 ;  /* 0x0000000700077305 */ /* 0x000f62000020f000 */
[----:B------:R-:W-:Y:S01]  /*0550*/  LOP3.LUT R3, R3, 0xfffffffe, RZ, 0xc0, !PT ;  /* 0xfffffffe03037812 */ /* 0x000fe200078ec0ff */
[----:B------:R-:W-:Y:S01]  /*0560*/  IMAD R4, R4, UR4, R15 ;  /* 0x0000000404047c24 */ /* 0x000fe2000f8e020f */
[----:B------:R-:W-:-:S03]  /*0570*/  ULDC UR4, c[0x0][0x148] ;  /* 0x0000520000047ab9 */ /* 0x000fc60000000800 */
[----:B------:R-:W-:Y:S01]  /*0580*/  IMAD.IADD R3, R0, 0x1, -R3 ;  /* 0x0000000100037824 */ /* 0x000fe200078e0a03 */
[----:B0-----:R-:W-:-:S04]  /*0590*/  ISETP.EQ.U32.AND P1, PT, R9, 0x1, PT ;  /* 0x000000010900780c */ /* 0x001fc80003f22070 */
[----:B------:R-:W-:Y:S02]  /*05a0*/  ISETP.NE.AND P4, PT, R3, R4, PT ;  /* 0x000000040300720c */ /* 0x000fe40003f85270 */
[----:B------:R-:W-:Y:S02]  /*05b0*/  SHF.R.S32.HI R3, RZ, 0x1f, R2 ;  /* 0x0000001fff037819 */ /* 0x000fe40000011402 */
[----:B------:R-:W-:Y:S01]  /*05c0*/  LOP3.LUT R4, R0, 0xc, R5, 0x78, !PT ;  /* 0x0000000c00047812 */ /* 0x000fe200078e7805 */
[----:B-----5:R-:W-:Y:S01]  /*05d0*/  IMAD.MOV R5, RZ, RZ, -R7 ;  /* 0x000000ffff057224 */ /* 0x020fe200078e0a07 */
[----:B------:R-:W-:Y:S02]  /*05e0*/  LEA.HI R3, R3, R2, RZ, 0x2 ;  /* 0x0000000203037211 */ /* 0x000fe400078f10ff */
[----:B------:R-:W-:Y:S01]  /*05f0*/  ISETP.LT.U32.AND P0, PT, R4, 0x2, !P0 ;  /* 0x000000020400780c */ /* 0x000fe20004701070 */
[----:B------:R-:W-:Y:S01]  /*0600*/  IMAD R7, R5, UR4, R16 ;  /* 0x0000000405077c24 */ /* 0x000fe2000f8e0210 */
[----:B------:R-:W-:-:S03]  /*0610*/  LOP3.LUT R3, R3, 0xfffffffc, RZ, 0xc0, !PT ;  /* 0xfffffffc03037812 */ /* 0x000fc600078ec0ff */
[----:B------:R-:W-:Y:S02]  /*0620*/  @P4 LEA.HI R0, R4, R4, RZ, 0x1 ;  /* 0x0000000404004211 */ /* 0x000fe400078f08ff */
[----:B------:R-:W-:Y:S02]  /*0630*/  IMAD.IADD R5, R2, 0x1, -R3 ;  /* 0x0000000102057824 */ /* 0x000fe400078e0a03 */
[----:B------:R-:W-:-:S03]  /*0640*/  @P4 SHF.R.S32.HI R0, RZ, 0x1, R0 ;  /* 0x00000001ff004819 */ /* 0x000fc60000011400 */
[----:B------:R-:W-:Y:S02]  /*0650*/  LOP3.LUT P2, RZ, R8, R5, RZ, 0xfc, !PT ;  /* 0x0000000508ff7212 */ /* 0x000fe4000784fcff */
[----:B------:R-:W-:Y:S01]  /*0660*/  @P4 ISETP.NE.AND P5, PT, R0, R7, PT ;  /* 0x000000070000420c */ /* 0x000fe20003fa5270 */
[----:B------:R-:W-:Y:S01]  /*0670*/  IMAD.MOV.U32 R0, RZ, RZ, 0x1 ;  /* 0x00000001ff007424 */ /* 0x000fe200078e00ff */
[----:B------:R-:W-:Y:S02]  /*0680*/  SEL R3, RZ, 0x1, P2 ;  /* 0x00000001ff037807 */ /* 0x000fe40001000000 */
[----:B------:R-:W-:Y:S02]  /*0690*/  SEL R7, RZ, 0x1, !P0 ;  /* 0x00000001ff077807 */ /* 0x000fe40004000000 */
[----:B------:R-:W-:Y:S02]  /*06a0*/  @P4 SEL R0, RZ, 0x1, P5 ;  /* 0x00000001ff004807 */ /* 0x000fe40002800000 */
[----:B------:R-:W-:-:S02]  /*06b0*/  SEL R3, R3, 0x2, P3 ;  /* 0x0000000203037807 */ /* 0x000fc40001800000 */
[----:B------:R-:W-:Y:S01]  /*06c0*/  LOP3.LUT R19, R0, R7, RZ, 0xc0, !PT ;  /* 0x0000000700137212 */ /* 0x000fe200078ec0ff */
[----:B------:R-:W-:Y:S06]  /*06d0*/  @!P1 BRA `(.L_x_3) ;  /* 0x0000000000089947 */ /* 0x000fec0003800000 */
[----:B-1234-:R-:W-:Y:S01]  /*06e0*/  UCGABAR_ARV ;  /* 0x00000000000079c7 */ /* 0x01efe20008000000 */
[----:B------:R-:W-:Y:S05]  /*06f0*/  BRA `(.L_x_4) ;  /* 0x0000000000047947 */ /* 0x000fea0003800000 */
.L_x_3:
[----:B-1234-:R-:W-:Y:S01]  /*0700*/  NOP ;  /* 0x0000000000007918 */ /* 0x01efe20000000000 */
.L_x_4:
[----:B------:R-:W-:Y:S01]  /*0710*/  ULDC.64 UR4, c[0x0][0x618] ;  /* 0x0001860000047ab9 */ /* 0x000fe20000000a00 */
[----:B------:R-:W-:Y:S01]  /*0720*/  ULDC.64 UR12, c[0x0][0x208] ;  /* 0x00008200000c7ab9 */ /* 0x000fe20000000a00 */
[----:B------:R-:W-:-:S04]  /*0730*/  ISETP.NE.U32.AND P0, PT, RZ, UR4, PT ;  /* 0x00000004ff007c0c */ /* 0x000fc8000bf05070 */
[----:B------:R-:W-:-:S13]  /*0740*/  ISETP.NE.AND.EX P0, PT, RZ, UR5, PT, P0 ;  /* 0x00000005ff007c0c */ /* 0x000fda000bf05300 */
[----:B------:R-:W-:Y:S05]  /*0750*/  @!P0 BRA `(.L_x_5) ;  /* 0x00000000001c8947 */ /* 0x000fea0003800000 */
[----:B------:R-:W0:Y:S02]  /*0760*/  LDC.64 R6, c[0x0][0x618] ;  /* 0x00018600ff067b82 */ /* 0x000e240000000a00 */
[----:B0-----:R-:W2:Y:S02]  /*0770*/  LDG.E.64 R6, desc[UR12][R6.64] ;  /* 0x0000000c06067981 */ /* 0x001ea4000c1e1b00 */
[----:B--2---:R-:W-:-:S04]  /*0780*/  ISETP.NE.U32.AND P0, PT, R6, RZ, PT ;  /* 0x000000ff0600720c */ /* 0x004fc80003f05070 */
[----:B------:R-:W-:-:S13]  /*0790*/  ISETP.NE.AND.EX P0, PT, R7, RZ, PT, P0 ;  /* 0x000000ff0700720c */ /* 0x000fda0003f05300 */
[----:B------:R-:W-:Y:S05]  /*07a0*/  @!P0 BRA `(.L_x_5) ;  /* 0x0000000000088947 */ /* 0x000fea0003800000 */
[----:B------:R0:W5:Y:S01]  /*07b0*/  LD.E R0, desc[UR12][R6.64] ;  /* 0x0000000c06007980 */ /* 0x000162000c101900 */
[----:B------:R-:W-:Y:S05]  /*07c0*/  BRA `(.L_x_6) ;  /* 0x0000000000207947 */ /* 0x000fea0003800000 */
.L_x_5:
[----:B------:R-:W-:Y:S02]  /*07d0*/  ULDC.64 UR4, c[0x0][0x608] ;  /* 0x0001820000047ab9 */ /* 0x000fe40000000a00 */
[----:B------:R-:W-:-:S04]  /*07e0*/  ISETP.NE.U32.AND P0, PT, RZ, UR4, PT ;  /* 0x00000004ff007c0c */ /* 0x000fc8000bf05070 */
[----:B------:R-:W-:-:S13]  /*07f0*/  ISETP.NE.AND.EX P0, PT, RZ, UR5, PT, P0 ;  /* 0x00000005ff007c0c */ /* 0x000fda000bf05300 */
[----:B------:R-:W-:Y:S05]  /*0800*/  @!P0 BRA `(.L_x_7) ;  /* 0x00000000000c8947 */ /* 0x000fea0003800000 */
[----:B------:R-:W0:Y:S02]  /*0810*/  LDC.64 R6, c[0x0][0x608] ;  /* 0x00018200ff067b82 */ /* 0x000e240000000a00 */
[----:B0-----:R1:W5:Y:S01]  /*0820*/  LDG.E R0, desc[UR12][R6.64] ;  /* 0x0000000c06007981 */ /* 0x001362000c1e1900 */
[----:B------:R-:W-:Y:S05]  /*0830*/  BRA `(.L_x_6) ;  /* 0x0000000000047947 */ /* 0x000fea0003800000 */
.L_x_7:
[----:B------:R-:W2:Y:S02]  /*0840*/  LDC R0, c[0x0][0x600] ;  /* 0x00018000ff007b82 */ /* 0x000ea40000000800 */
.L_x_6:
[----:B------:R-:W-:Y:S02]  /*0850*/  ULDC.64 UR4, c[0x0][0x620] ;  /* 0x0001880000047ab9 */ /* 0x000fe40000000a00 */
[----:B------:R-:W-:-:S04]  /*0860*/  ISETP.NE.U32.AND P0, PT, RZ, UR4, PT ;  /* 0x00000004ff007c0c */ /* 0x000fc8000bf05070 */
[----:B------:R-:W-:-:S13]  /*0870*/  ISETP.NE.AND.EX P0, PT, RZ, UR5, PT, P0 ;  /* 0x00000005ff007c0c */ /* 0x000fda000bf05300 */
[----:B------:R-:W-:Y:S05]  /*0880*/  @!P0 BRA `(.L_x_8) ;  /* 0x00000000001c8947 */ /* 0x000fea0003800000 */
[----:B01----:R-:W0:Y:S02]  /*0890*/  LDC.64 R6, c[0x0][0x620] ;  /* 0x00018800ff067b82 */ /* 0x003e240000000a00 */
[----:B0-----:R-:W3:Y:S02]  /*08a0*/  LDG.E.64 R6, desc[UR12][R6.64] ;  /* 0x0000000c06067981 */ /* 0x001ee4000c1e1b00 */
[----:B---3--:R-:W-:-:S04]  /*08b0*/  ISETP.NE.U32.AND P0, PT, R6, RZ, PT ;  /* 0x000000ff0600720c */ /* 0x008fc80003f05070 */
[----:B------:R-:W-:-:S13]  /*08c0*/  ISETP.NE.AND.EX P0, PT, R7, RZ, PT, P0 ;  /* 0x000000ff0700720c */ /* 0x000fda0003f05300 */
[----:B------:R-:W-:Y:S05]  /*08d0*/  @!P0 BRA `(.L_x_8) ;  /* 0x0000000000088947 */ /* 0x000fea0003800000 */
[----:B------:R0:W5:Y:S01]  /*08e0*/  LD.E R2, desc[UR12][R6.64] ;  /* 0x0000000c06027980 */ /* 0x000162000c101900 */
[----:B------:R-:W-:Y:S05]  /*08f0*/  BRA `(.L_x_9) ;  /* 0x0000000000207947 */ /* 0x000fea0003800000 */
.L_x_8:
[----:B------:R-:W-:Y:S02]  /*0900*/  ULDC.64 UR4, c[0x0][0x610] ;  /* 0x0001840000047ab9 */ /* 0x000fe40000000a00 */
[----:B------:R-:W-:-:S04]  /*0910*/  ISETP.NE.U32.AND P0, PT, RZ, UR4, PT ;  /* 0x00000004ff007c0c */ /* 0x000fc8000bf05070 */
[----:B------:R-:W-:-:S13]  /*0920*/  ISETP.NE.AND.EX P0, PT, RZ, UR5, PT, P0 ;  /* 0x00000005ff007c0c */ /* 0x000fda000bf05300 */
[----:B------:R-:W-:Y:S05]  /*0930*/  @!P0 BRA `(.L_x_10) ;  /* 0x00000000000c8947 */ /* 0x000fea0003800000 */
[----:B01----:R-:W0:Y:S02]  /*0940*/  LDC.64 R6, c[0x0][0x610] ;  /* 0x00018400ff067b82 */ /* 0x003e240000000a00 */
[----:B0-----:R1:W5:Y:S01]  /*0950*/  LDG.E R2, desc[UR12][R6.64] ;  /* 0x0000000c06027981 */ /* 0x001362000c1e1900 */
[----:B------:R-:W-:Y:S05]  /*0960*/  BRA `(.L_x_9) ;  /* 0x0000000000047947 */ /* 0x000fea0003800000 */
.L_x_10:
[----:B------:R-:W3:Y:S02]  /*0970*/  LDC R2, c[0x0][0x604] ;  /* 0x00018100ff027b82 */ /* 0x000ee40000000800 */
.L_x_9:
[----:B01----:R-:W0:Y:S08]  /*0980*/  LDC R6, c[0x0][0x4d8] ;  /* 0x00013600ff067b82 */ /* 0x003e300000000800 */
[----:B------:R-:W1:Y:S08]  /*0990*/  LDC R21, c[0x0][0x4dc] ;  /* 0x00013700ff157b82 */ /* 0x000e700000000800 */
[----:B------:R-:W4:Y:S01]  /*09a0*/  LDC R162, c[0x0][0x4e0] ;  /* 0x00013800ffa27b82 */ /* 0x000f220000000800 */
[----:B0-----:R-:W-:-:S05]  /*09b0*/  VIADD R6, R6, 0x7f ;  /* 0x0000007f06067836 */ /* 0x001fca0000000000 */
[----:B------:R-:W-:Y:S02]  /*09c0*/  SHF.R.S32.HI R7, RZ, 0x1f, R6 ;  /* 0x0000001fff077819 */ /* 0x000fe40000011406 */
[----:B-1----:R-:W-:Y:S02]  /*09d0*/  IABS R20, R21 ;  /* 0x0000001500147213 */ /* 0x002fe40000000000 */
[----:B------:R-:W-:-:S04]  /*09e0*/  LEA.HI R7, R7, R6, RZ, 0x7 ;  /* 0x0000000607077211 */ /* 0x000fc800078f38ff */
[----:B------:R-:W-:-:S04]  /*09f0*/  SHF.R.S32.HI R9, RZ, 0x7, R7 ;  /* 0x00000007ff097819 */ /* 0x000fc80000011407 */
[-C--:B------:R-:W-:Y:S02]  /*0a00*/  IABS R14, R9.reuse ;  /* 0x00000009000e7213 */ /* 0x080fe40000000000 */
[----:B------:R-:W-:Y:S02]  /*0a10*/  IABS R12, R9 ;  /* 0x00000009000c7213 */ /* 0x000fe40000000000 */
[----:B------:R-:W0:Y:S03]  /*0a20*/  I2F.RP R10, R14 ;  /* 0x0000000e000a7306 */ /* 0x000e260000209400 */
[----:B------:R-:W-:-:S05]  /*0a30*/  IMAD.MOV R17, RZ, RZ, -R12 ;  /* 0x000000ffff117224 */ /* 0x000fca00078e0a0c */
[----:B0-----:R-:W0:Y:S02]  /*0a40*/  MUFU.RCP R10, R10 ;  /* 0x0000000a000a7308 */ /* 0x001e240000001000 */
[----:B0-----:R-:W-:Y:S01]  /*0a50*/  VIADD R6, R10, 0xffffffe ;  /* 0x0ffffffe0a067836 */ /* 0x001fe20000000000 */
[----:B------:R-:W-:-:S05]  /*0a60*/  IABS R10, R16 ;  /* 0x00000010000a7213 */ /* 0x000fca0000000000 */
[----:B------:R0:W1:Y:S02]  /*0a70*/  F2I.FTZ.U32.TRUNC.NTZ R7, R6 ;  /* 0x0000000600077305 */ /* 0x000064000021f000 */
[----:B0-----:R-:W-:Y:S02]  /*0a80*/  IMAD.MOV.U32 R6, RZ, RZ, RZ ;  /* 0x000000ffff067224 */ /* 0x001fe400078e00ff */
[----:B-1----:R-:W-:-:S04]  /*0a90*/  IMAD.MOV R11, RZ, RZ, -R7 ;  /* 0x000000ffff0b7224 */ /* 0x002fc800078e0a07 */
[----:B------:R-:W-:-:S04]  /*0aa0*/  IMAD R11, R11, R14, RZ ;  /* 0x0000000e0b0b7224 */ /* 0x000fc800078e02ff */
[----:B------:R-:W-:Y:S02]  /*0ab0*/  IMAD.HI.U32 R7, R7, R11, R6 ;  /* 0x0000000b07077227 */ /* 0x000fe400078e0006 */
[----:B------:R-:W0:Y:S04]  /*0ac0*/  I2F.RP R11, R20 ;  /* 0x00000014000b7306 */ /* 0x000e280000209400 */
[----:B------:R-:W-:-:S04]  /*0ad0*/  IMAD.HI.U32 R6, R7, R10, RZ ;  /* 0x0000000a07067227 */ /* 0x000fc800078e00ff */
[----:B------:R-:W-:Y:S01]  /*0ae0*/  IMAD R7, R6, R17, R10 ;  /* 0x0000001106077224 */ /* 0x000fe200078e020a */
[----:B------:R-:W-:Y:S02]  /*0af0*/  LOP3.LUT R10, R16, R9, RZ, 0x3c, !PT ;  /* 0x00000009100a7212 */ /* 0x000fe400078e3cff */
[----:B----4-:R-:W-:Y:S02]  /*0b00*/  IABS R17, R162 ;  /* 0x000000a200117213 */ /* 0x010fe40000000000 */
[----:B------:R-:W-:Y:S01]  /*0b10*/  ISETP.GT.U32.AND P2, PT, R14, R7, PT ;  /* 0x000000070e00720c */ /* 0x000fe20003f44070 */
[----:B0-----:R-:W0:Y:S01]  /*0b20*/  MUFU.RCP R11, R11 ;  /* 0x0000000b000b7308 */ /* 0x001e220000001000 */
[----:B------:R-:W-:-:S11]  /*0b30*/  ISETP.GE.AND P3, PT, R10, RZ, PT ;  /* 0x000000ff0a00720c */ /* 0x000fd60003f66270 */
[----:B------:R-:W-:Y:S02]  /*0b40*/  @!P2 IMAD.IADD R7, R7, 0x1, -R14 ;  /* 0x000000010707a824 */ /* 0x000fe400078e0a0e */
[----:B------:R-:W-:Y:S01]  /*0b50*/  @!P2 VIADD R6, R6, 0x1 ;  /* 0x000000010606a836 */ /* 0x000fe20000000000 */
[----:B------:R-:W-:Y:S02]  /*0b60*/  ISETP.NE.AND P2, PT, R9, RZ, PT ;  /* 0x000000ff0900720c */ /* 0x000fe40003f45270 */
[----:B------:R-:W-:Y:S01]  /*0b70*/  ISETP.GE.U32.AND P0, PT, R7, R14, PT ;  /* 0x0000000e0700720c */ /* 0x000fe20003f06070 */
[----:B0-----:R-:W-:-:S04]  /*0b80*/  VIADD R12, R11, 0xffffffe ;  /* 0x0ffffffe0b0c7836 */ /* 0x001fc80000000000 */
[----:B------:R-:W0:Y:S08]  /*0b90*/  F2I.FTZ.U32.TRUNC.NTZ R7, R12 ;  /* 0x0000000c00077305 */ /* 0x000e30000021f000 */
[----:B------:R-:W-:-:S04]  /*0ba0*/  @P0 VIADD R6, R6, 0x1 ;  /* 0x0000000106060836 */ /* 0x000fc80000000000 */
[----:B------:R-:W-:Y:S02]  /*0bb0*/  IMAD.MOV.U32 R22, RZ, RZ, R6 ;  /* 0x000000ffff167224 */ /* 0x000fe400078e0006 */
[----:B------:R-:W-:Y:S02]  /*0bc0*/  IMAD.MOV.U32 R6, RZ, RZ, RZ ;  /* 0x000000ffff067224 */ /* 0x000fe400078e00ff */
[----:B0-----:R-:W-:Y:S02]  /*0bd0*/  IMAD.MOV R11, RZ, RZ, -R7 ;  /* 0x000000ffff0b7224 */ /* 0x001fe400078e0a07 */
[----:B------:R-:W-:Y:S01]  /*0be0*/  @!P3 IMAD.MOV R22, RZ, RZ, -R22 ;  /* 0x000000ffff16b224 */ /* 0x000fe200078e0a16 */
[----:B------:R-:W-:Y:S01]  /*0bf0*/  @!P2 LOP3.LUT R22, RZ, R9, RZ, 0x33, !PT ;  /* 0x00000009ff16a212 */ /* 0x000fe200078e33ff */
[----:B------:R-:W-:-:S03]  /*0c00*/  IMAD R11, R11, R20, RZ ;  /* 0x000000140b0b7224 */ /* 0x000fc600078e02ff */
[----:B------:R-:W-:Y:S01]  /*0c10*/  IABS R10, R22 ;  /* 0x00000016000a7213 */ /* 0x000fe20000000000 */
[----:B------:R-:W-:Y:S02]  /*0c20*/  IMAD.HI.U32 R6, R7, R11, R6 ;  /* 0x0000000b07067227 */ /* 0x000fe400078e0006 */
[----:B------:R-:W0:Y:S02]  /*0c30*/  I2F.RP R11, R17 ;  /* 0x00000011000b7306 */ /* 0x000e240000209400 */
[----:B------:R-:W-:-:S04]  /*0c40*/  IMAD.MOV.U32 R7, RZ, RZ, R10 ;  /* 0x000000ffff077224 */ /* 0x000fc800078e000a */
[----:B------:R-:W-:-:S04]  /*0c50*/  IMAD.HI.U32 R6, R6, R7, RZ ;  /* 0x0000000706067227 */ /* 0x000fc800078e00ff */
[----:B------:R-:W-:-:S04]  /*0c60*/  IMAD.MOV R10, RZ, RZ, -R6 ;  /* 0x000000ffff0a7224 */ /* 0x000fc800078e0a06 */
[----:B------:R-:W-:Y:S01]  /*0c70*/  IMAD R7, R20, R10, R7 ;  /* 0x0000000a14077224 */ /* 0x000fe200078e0207 */
[----:B0-----:R-:W0:Y:S01]  /*0c80*/  MUFU.RCP R11, R11 ;  /* 0x0000000b000b7308 */ /* 0x001e220000001000 */
[----:B------:R-:W-:-:S03]  /*0c90*/  LOP3.LUT R10, R22, R21, RZ, 0x3c, !PT ;  /* 0x00000015160a7212 */ /* 0x000fc600078e3cff */
[----:B------:R-:W-:Y:S02]  /*0ca0*/  ISETP.GT.U32.AND P2, PT, R20, R7, PT ;  /* 0x000000071400720c */ /* 0x000fe40003f44070 */
[----:B------:R-:W-:-:S11]  /*0cb0*/  ISETP.GE.AND P3, PT, R10, RZ, PT ;  /* 0x000000ff0a00720c */ /* 0x000fd60003f66270 */
[----:B------:R-:W-:Y:S02]  /*0cc0*/  @!P2 IMAD.IADD R7, R7, 0x1, -R20 ;  /* 0x000000010707a824 */ /* 0x000fe400078e0a14 */
[----:B0-----:R-:W-:Y:S02]  /*0cd0*/  VIADD R12, R11, 0xffffffe ;  /* 0x0ffffffe0b0c7836 */ /* 0x001fe40000000000 */
[----:B------:R-:W-:Y:S01]  /*0ce0*/  @!P2 VIADD R6, R6, 0x1 ;  /* 0x000000010606a836 */ /* 0x000fe20000000000 */
[----:B------:R-:W-:Y:S02]  /*0cf0*/  ISETP.GE.U32.AND P0, PT, R7, R20, PT ;  /* 0x000000140700720c */ /* 0x000fe40003f06070 */
[----:B------:R-:W0:Y:S01]  /*0d00*/  F2I.FTZ.U32.TRUNC.NTZ R7, R12 ;  /* 0x0000000c00077305 */ /* 0x000e22000021f000 */
[----:B------:R-:W-:-:S10]  /*0d10*/  ISETP.NE.AND P2, PT, R21, RZ, PT ;  /* 0x000000ff1500720c */ /* 0x000fd40003f45270 */
[----:B------:R-:W-:-:S04]  /*0d20*/  @P0 VIADD R6, R6, 0x1 ;  /* 0x0000000106060836 */ /* 0x000fc80000000000 */
[----:B------:R-:W-:Y:S02]  /*0d30*/  IMAD.MOV.U32 R23, RZ, RZ, R6 ;  /* 0x000000ffff177224 */ /* 0x000fe400078e0006 */
[----:B0-----:R-:W-:Y:S02]  /*0d40*/  IMAD.MOV R6, RZ, RZ, -R7 ;  /* 0x000000ffff067224 */ /* 0x001fe400078e0a07 */
[----:B------:R-:W-:Y:S01]  /*0d50*/  @!P3 IMAD.MOV R23, RZ, RZ, -R23 ;  /* 0x000000ffff17b224 */ /* 0x000fe200078e0a17 */
[----:B------:R-:W-:Y:S01]  /*0d60*/  @!P2 LOP3.LUT R23, RZ, R21, RZ, 0x33, !PT ;  /* 0x00000015ff17a212 */ /* 0x000fe200078e33ff */
[----:B------:R-:W-:Y:S02]  /*0d70*/  IMAD R11, R6, R17, RZ ;  /* 0x00000011060b7224 */ /* 0x000fe400078e02ff */
[----:B------:R-:W-:Y:S01]  /*0d80*/  IMAD.MOV.U32 R6, RZ, RZ, RZ ;  /* 0x000000ffff067224 */ /* 0x000fe200078e00ff */
[----:B------:R-:W-:-:S03]  /*0d90*/  IABS R10, R23 ;  /* 0x00000017000a7213 */ /* 0x000fc60000000000 */
[----:B------:R-:W-:-:S04]  /*0da0*/  IMAD.HI.U32 R6, R7, R11, R6 ;  /* 0x0000000b07067227 */ /* 0x000fc800078e0006 */
[----:B------:R-:W-:Y:S02]  /*0db0*/  IMAD.MOV.U32 R7, RZ, RZ, R10 ;  /* 0x000000ffff077224 */ /* 0x000fe400078e000a */
[----:B------:R-:W-:Y:S02]  /*0dc0*/  IMAD.MOV R10, RZ, RZ, -R23 ;  /* 0x000000ffff0a7224 */ /* 0x000fe400078e0a17 */
[----:B------:R-:W-:-:S04]  /*0dd0*/  IMAD.HI.U32 R14, R6, R7, RZ ;  /* 0x00000007060e7227 */ /* 0x000fc800078e00ff */
[----:B------:R-:W-:Y:S02]  /*0de0*/  IMAD.MOV R6, RZ, RZ, -R14 ;  /* 0x000000ffff067224 */ /* 0x000fe400078e0a0e */
[----:B------:R-:W-:Y:S02]  /*0df0*/  IMAD R21, R21, R10, R22 ;  /* 0x0000000a15157224 */ /* 0x000fe400078e0216 */
[----:B------:R-:W-:-:S05]  /*0e00*/  IMAD R6, R17, R6, R7 ;  /* 0x0000000611067224 */ /* 0x000fca00078e0207 */
[----:B------:R-:W-:-:S13]  /*0e10*/  ISETP.GT.U32.AND P2, PT, R17, R6, PT ;  /* 0x000000061100720c */ /* 0x000fda0003f44070 */
[----:B------:R-:W-:Y:S02]  /*0e20*/  @!P2 IMAD.IADD R6, R6, 0x1, -R17 ;  /* 0x000000010606a824 */ /* 0x000fe400078e0a11 */
[----:B------:R-:W-:Y:S01]  /*0e30*/  @!P2 VIADD R14, R14, 0x1 ;  /* 0x000000010e0ea836 */ /* 0x000fe20000000000 */
[----:B------:R-:W-:Y:S02]  /*0e40*/  ISETP.NE.AND P2, PT, R162, RZ, PT ;  /* 0x000000ffa200720c */ /* 0x000fe40003f45270 */
[----:B------:R-:W-:Y:S02]  /*0e50*/  ISETP.GE.U32.AND P0, PT, R6, R17, PT ;  /* 0x000000110600720c */ /* 0x000fe40003f06070 */
[----:B------:R-:W-:-:S04]  /*0e60*/  LOP3.LUT R6, R23, R162, RZ, 0x3c, !PT ;  /* 0x000000a217067212 */ /* 0x000fc800078e3cff */
[----:B------:R-:W-:Y:S01]  /*0e70*/  ISETP.GE.AND P3, PT, R6, RZ, PT ;  /* 0x000000ff0600720c */ /* 0x000fe20003f66270 */
[----:B------:R-:W-:-:S04]  /*0e80*/  IMAD.MOV R6, RZ, RZ, -R22 ;  /* 0x000000ffff067224 */ /* 0x000fc800078e0a16 */
[----:B------:R-:W-:Y:S02]  /*0e90*/  IMAD R16, R9, R6, R16 ;  /* 0x0000000609107224 */ /* 0x000fe400078e0210 */
[----:B------:R-:W-:-:S06]  /*0ea0*/  @P0 VIADD R14, R14, 0x1 ;  /* 0x000000010e0e0836 */ /* 0x000fcc0000000000 */
[----:B------:R-:W-:Y:S01]  /*0eb0*/  @!P3 IMAD.MOV R14, RZ, RZ, -R14 ;  /* 0x000000ffff0eb224 */ /* 0x000fe200078e0a0e */
[----:B------:R-:W-:-:S05]  /*0ec0*/  @!P2 LOP3.LUT R14, RZ, R162, RZ, 0x33, !PT ;  /* 0x000000a2ff0ea212 */ /* 0x000fca00078e33ff */
[----:B------:R-:W-:-:S04]  /*0ed0*/  IMAD.MOV R7, RZ, RZ, -R14 ;  /* 0x000000ffff077224 */ /* 0x000fc800078e0a0e */
[----:B------:R-:W-:Y:S01]  /*0ee0*/  IMAD R162, R162, R7, R23 ;  /* 0x00000007a2a27224 */ /* 0x000fe200078e0217 */
[----:B------:R-:W-:Y:S06]  /*0ef0*/  @!P1 BRA `(.L_x_11) ;  /* 0x00000000000c9947 */ /* 0x000fec0003800000 */
[----:B------:R-:W-:Y:S01]  /*0f00*/  UCGABAR_WAIT ;  /* 0x0000000000007dc7 */ /* 0x000fe20008000000 */
[----:B------:R-:W-:Y:S01]  /*0f10*/  CCTL.IVALL ;  /* 0x00000000ff00798f */ /* 0x000fe20002000000 */
[----:B------:R-:W-:Y:S05]  /*0f20*/  BRA `(.L_x_12) ;  /* 0x0000000000047947 */ /* 0x000fea0003800000 */
.L_x_11:
[----:B------:R-:W-:Y:S06]  /*0f30*/  BAR.SYNC.DEFER_BLOCKING 0x0 ;  /* 0x0000000000007b1d */ /* 0x000fec0000010000 */
.L_x_12:
[----:B------:R-:W0:Y:S01]  /*0f40*/  LDC R10, c[0x0][0x294] ;  /* 0x0000a500ff0a7b82 */ /* 0x000e220000000800 */
[----:B------:R-:W-:Y:S01]  /*0f50*/  ISETP.NE.AND P0, PT, R8, RZ, PT ;  /* 0x000000ff0800720c */ /* 0x000fe20003f05270 */
[----:B0-----:R-:W-:-:S05]  /*0f60*/  VIADD R6, R10, 0x3f ;  /* 0x0000003f0a067836 */ /* 0x001fca0000000000 */
[----:B------:R-:W-:-:S04]  /*0f70*/  SHF.R.S32.HI R7, RZ, 0x1f, R6 ;  /* 0x0000001fff077819 */ /* 0x000fc80000011406 */
[----:B------:R-:W-:-:S04]  /*0f80*/  LEA.HI R7, R7, R6, RZ, 0x6 ;  /* 0x0000000607077211 */ /* 0x000fc800078f30ff */
[----:B------:R-:W-:Y:S01]  /*0f90*/  SHF.R.S32.HI R9, RZ, 0x6, R7 ;  /* 0x00000006ff097819 */ /* 0x000fe20000011407 */
[----:B------:R-:W-:Y:S06]  /*0fa0*/  @!P0 BRA `(.L_x_13) ;  /* 0x000000a0007c8947 */ /* 0x000fec0003800000 */
[----:B------:R-:W-:-:S13]  /*0fb0*/  ISETP.NE.AND P0, PT, R8, 0x1, PT ;  /* 0x000000010800780c */ /* 0x000fda0003f05270 */
[----:B------:R-:W-:Y:S05]  /*0fc0*/  @P0 EXIT ;  /* 0x000000000000094d */ /* 0x000fea0003800000 */
[----:B------:R-:W-:Y:S01]  /*0fd0*/  ISETP.GE.AND P0, PT, R10, 0x1, PT ;  /* 0x000000010a00780c */ /* 0x000fe20003f06270 */
[----:B------:R-:W-:Y:S01]  /*0fe0*/  UMOV UR4, URZ ;  /* 0x0000003f00047c82 */ /* 0x000fe20008000000 */
[----:B------:R-:W-:Y:S02]  /*0ff0*/  CS2R R86, SRZ ;  /* 0x0000000000567805 */ /* 0x000fe4000001ff00 */
[----:B------:R-:W-:Y:S02]  /*1000*/  CS2R R88, SRZ ;  /* 0x0000000000587805 */ /* 0x000fe4000001ff00 */
[----:B------:R-:W-:Y:S02]  /*1010*/  CS2R R90, SRZ ;  /* 0x00000000005a7805 */ /* 0x000fe4000001ff00 */
[----:B------:R-:W-:Y:S02]  /*1020*/  CS2R R92, SRZ ;  /* 0x00000000005c7805 */ /* 0x000fe4000001ff00 */
[----:B------:R-:W-:-:S02]  /*1030*/  CS2R R94, SRZ ;  /* 0x00000000005e7805 */ /* 0x000fc4000001ff00 */
[----:B------:R-:W-:Y:S02]  /*1040*/  CS2R R96, SRZ ;  /* 0x0000000000607805 */ /* 0x000fe4000001ff00 */
        /* <DEDUP_REMOVED lines=57> */
[----:B------:R-:W-:Y:S01]  /*13e0*/  CS2R R84, SRZ ;  /* 0x0000000000547805 */ /* 0x000fe2000001ff00 */
[----:B------:R-:W-:Y:S06]  /*13f0*/  @!P0 BRA `(.L_x_14) ;  /* 0x0000000000d48947 */ /* 0x000fec0003800000 */
[----:B------:R-:W-:-:S04]  /*1400*/  LOP3.LUT R5, R3, 0x1, RZ, 0xfc, !PT ;  /* 0x0000000103057812 */ /* 0x000fc800078efcff */
[----:B------:R-:W-:-:S13]  /*1410*/  ISETP.NE.AND P0, PT, R5, 0x3, PT ;  /* 0x000000030500780c */ /* 0x000fda0003f05270 */
[----:B------:R-:W-:Y:S05]  /*1420*/  @!P0 BRA `(.L_x_15) ;  /* 0x0000000000048947 */ /* 0x000fea0003800000 */
[----:B------:R-:W-:Y:S01]  /*1430*/  BPT.TRAP 0x1 ;  /* 0x000000040000795c */ /* 0x000fe20000300000 */
.L_x_15:
[----:B------:R-:W0:Y:S01]  /*1440*/  S2UR UR5, SR_CgaCtaId ;  /* 0x00000000000579c3 */ /* 0x000e220000008800 */
[----:B------:R-:W-:Y:S01]  /*1450*/  SHF.L.U32 R5, RZ, 0x1f, RZ ;  /* 0x0000001fff057819 */ /* 0x000fe200000006ff */
[----:B------:R-:W-:Y:S02]  /*1460*/  UMOV UR4, 0x400 ;  /* 0x0000040000047882 */ /* 0x000fe40000000000 */
[----:B0-----:R-:W-:-:S12]  /*1470*/  ULEA UR6, UR5, UR4, 0x18 ;  /* 0x0000000405067291 */ /* 0x001fd8000f8ec03f */
.L_x_16:
[----:B0-----:R-:W-:-:S04]  /*1480*/  IMAD.U32 R6, RZ, RZ, UR6 ;  /* 0x00000006ff067e24 */ /* 0x001fc8000f8e00ff */
[----:B------:R0:W1:Y:S03]  /*1490*/  SYNCS.PHASECHK.TRANS64.TRYWAIT P0, [R6+URZ+0x38000], R5 ;  /* 0x03800005060075a7 */ /* 0x000066000800017f */
[----:B-1----:R-:W-:Y:S05]  /*14a0*/  @!P0 NANOSLEEP.SYNCS 0x989680 ;  /* 0x009896800000895d */ /* 0x002fea0003900000 */
[----:B------:R-:W1:Y:S02]  /*14b0*/  @!P0 SYNCS.PHASECHK.TRANS64 P0, [R6+URZ+0x38000], R5 ;  /* 0x03800005060085a7 */ /* 0x000e64000800007f */
[----:B-1----:R-:W-:Y:S05]  /*14c0*/  @!P0 BRA `(.L_x_16) ;  /* 0xfffffffc00ec8947 */ /* 0x002fea000383ffff */
[----:B------:R-:W-:Y:S01]  /*14d0*/  UIADD3 UR4, UR6, 0x1c000, URZ ;  /* 0x0001c00006047890 */ /* 0x000fe2000fffe03f */
[----:B------:R-:W-:Y:S01]  /*14e0*/  WARPGROUP.ARRIVE ;  /* 0x00000000000079c5 */ /* 0x000fe20000000000 */
[----:B------:R-:W-:Y:S02]  /*14f0*/  UMOV UR7, 0x40000040 ;  /* 0x4000004000077882 */ /* 0x000fe40000000000 */
[----:B------:R-:W-:Y:S02]  /*1500*/  USHF.R.U32.HI UR5, URZ, 0x4, UR4 ;  /* 0x000000043f057899 */ /* 0x000fe40008011604 */
[----:B------:R-:W-:Y:S02]  /*1510*/  USHF.R.U32.HI UR4, URZ, 0x4, UR6 ;  /* 0x000000043f047899 */ /* 0x000fe40008011606 */
[----:B------:R-:W-:Y:S02]  /*1520*/  ULOP3.LUT UR5, UR5, 0x3fff, URZ, 0xc0, !UPT ;  /* 0x00003fff05057892 */ /* 0x000fe4000f8ec03f */
[----:B------:R-:W-:-:S02]  /*1530*/  ULOP3.LUT UR8, UR4, 0x3fff, URZ, 0xc0, !UPT ;  /* 0x00003fff04087892 */ /* 0x000fc4000f8ec03f */
[----:B------:R-:W-:-:S03]  /*1540*/  ULOP3.LUT UR9, UR5, 0x2000000, URZ, 0xfc, !UPT ;  /* 0x0200000005097892 */ /* 0x000fc6000f8efc3f */
[----:B------:R-:W-:Y:S02]  /*1550*/  UMOV UR5, 0x40000040 ;  /* 0x4000004000057882 */ /* 0x000fe40000000000 */
[----:B------:R-:W-:Y:S02]  /*1560*/  UMOV UR4, UR8 ;  /* 0x0000000800047c82 */ /* 0x000fe40008000000 */
[----:B------:R-:W-:Y:S02]  /*1570*/  UMOV UR6, UR9 ;  /* 0x0000000900067c82 */ /* 0x000fe40008000000 */
[----:B------:R-:W-:Y:S01]  /*1580*/  HGMMA.64x128x16.F32.BF16 R88, gdesc[UR4].tnspA.tnspB, RZ, !UPT ;  /* 0x61e00000045879f0 */ /* 0x000fe2000c7018ff */
[----:B------:R-:W-:Y:S01]  /*1590*/  UIADD3 UR4, UR8, 0x200, URZ ;  /* 0x0000020008047890 */ /* 0x000fe2000fffe03f */
[----:B------:R-:W-:-:S10]  /*15a0*/  UMOV UR5, 0x40000040 ;  /* 0x4000004000057882 */ /* 0x000fd40000000000 */
[----:B------:R-:W-:Y:S01]  /*15b0*/  HGMMA.64x128x16.F32.BF16 R24, gdesc[UR4].tnspA.tnspB, RZ, !UPT ;  /* 0x61e00000041879f0 */ /* 0x000fe2000c7018ff */
[----:B------:R-:W-:Y:S02]  /*15c0*/  UIADD3 UR4, UR8, 0x80, URZ ;  /* 0x0000008008047890 */ /* 0x000fe4000fffe03f */
[----:B------:R-:W-:Y:S01]  /*15d0*/  UIADD3 UR6, UR9, 0x80, URZ ;  /* 0x0000008009067890 */ /* 0x000fe2000fffe03f */
[----:B------:R-:W-:Y:S01]  /*15e0*/  UMOV UR5, 0x40000040 ;  /* 0x4000004000057882 */ /* 0x000fe20000000000 */
[----:B------:R-:W-:-:S07]  /*15f0*/  UMOV UR7, 0x40000040 ;  /* 0x4000004000077882 */ /* 0x000fce0000000000 */
[----:B------:R-:W-:Y:S01]  /*1600*/  HGMMA.64x128x16.F32.BF16 R88, gdesc[UR4].tnspA.tnspB, R88 ;  /* 0x61e00000045879f0 */ /* 0x000fe20008701858 */
[----:B------:R-:W-:Y:S01]  /*1610*/  UIADD3 UR4, UR8, 0x280, URZ ;  /* 0x0000028008047890 */ /* 0x000fe2000fffe03f */
[----:B------:R-:W-:-:S10]  /*1620*/  UMOV UR5, 0x40000040 ;  /* 0x4000004000057882 */ /* 0x000fd40000000000 */
[----:B------:R-:W-:Y:S01]  /*1630*/  HGMMA.64x128x16.F32.BF16 R24, gdesc[UR4].tnspA.tnspB, R24 ;  /* 0x61e00000041879f0 */ /* 0x000fe20008701818 */
        /* <DEDUP_REMOVED lines=15> */
[----:B------:R-:W-:Y:S01]  /*1730*/  HGMMA.64x128x16.F32.BF16 R24, gdesc[UR4].tnspA.tnspB, R24, gsb0 ;  /* 0x61e00000041879f0 */ /* 0x000fe20008001818 */
[----:B------:R-:W-:-:S05]  /*1740*/  UMOV UR4, 0x1 ;  /* 0x0000000100047882 */ /* 0x000fca0000000000 */
.L_x_14:
[----:B0-----:R-:W-:-:S05]  /*1750*/  VIMNMX R5, R9, 0x1, PT ;  /* 0x0000000109057848 */ /* 0x001fca0003fe0100 */
[----:B------:R-:W-:-:S05]  /*1760*/  IMAD.IADD R5, R9, 0x1, -R5 ;  /* 0x0000000109057824 */ /* 0x000fca00078e0a05 */
[----:B------:R-:W-:-:S13]  /*1770*/  ISETP.GE.AND P0, PT, R5, 0x1, PT ;  /* 0x000000010500780c */ /* 0x000fda0003f06270 */
[----:B------:R-:W-:Y:S05]  /*1780*/  @!P0 BRA `(.L_x_17) ;  /* 0x0000000400448947 */ /* 0x000fea0003800000 */
[----:B------:R-:W0:Y:S01]  /*1790*/  S2UR UR6, SR_CgaCtaId ;  /* 0x00000000000679c3 */ /* 0x000e220000008800 */
[----:B------:R-:W-:Y:S01]  /*17a0*/  UMOV UR5, 0x400 ;  /* 0x0000040000057882 */ /* 0x000fe20000000000 */
[----:B------:R-:W-:Y:S01]  /*17b0*/  LOP3.LUT R10, R3, 0x1, RZ, 0xfc, !PT ;  /* 0x00000001030a7812 */ /* 0x000fe200078efcff */
[----:B------:R-:W-:Y:S01]  /*17c0*/  IMAD.MOV.U32 R9, RZ, RZ, RZ ;  /* 0x000000ffff097224 */ /* 0x000fe200078e00ff */
[----:B------:R-:W-:Y:S01]  /*17d0*/  UISETP.NE.U32.AND UP0, UPT, UR4, URZ, UPT ;  /* 0x0000003f0400728c */ /* 0x000fe2000bf05070 */
[----:B------:R-:W-:Y:S01]  /*17e0*/  IMAD.MOV.U32 R6, RZ, RZ, RZ ;  /* 0x000000ffff067224 */ /* 0x000fe200078e00ff */
[----:B0-----:R-:W-:-:S04]  /*17f0*/  ULEA UR7, UR6, UR5, 0x18 ;  /* 0x0000000506077291 */ /* 0x001fc8000f8ec03f */
[----:B------:R-:W-:-:S04]  /*1800*/  UIADD3 UR5, UR7, 0x1c000, URZ ;  /* 0x0001c00007057890 */ /* 0x000fc8000fffe03f */
[----:B------:R-:W-:Y:S02]  /*1810*/  USHF.R.U32.HI UR6, URZ, 0x4, UR5 ;  /* 0x000000043f067899 */ /* 0x000fe40008011605 */
[----:B------:R-:W-:Y:S02]  /*1820*/  USHF.R.U32.HI UR5, URZ, 0x4, UR7 ;  /* 0x000000043f057899 */ /* 0x000fe40008011607 */
[----:B------:R-:W-:Y:S02]  /*1830*/  ULOP3.LUT UR6, UR6, 0x3fff, URZ, 0xc0, !UPT ;  /* 0x00003fff06067892 */ /* 0x000fe4000f8ec03f */
[----:B------:R-:W-:Y:S02]  /*1840*/  ULOP3.LUT UR14, UR5, 0x3fff, URZ, 0xc0, !UPT ;  /* 0x00003fff050e7892 */ /* 0x000fe4000f8ec03f */
[----:B------:R-:W-:-:S12]  /*1850*/  ULOP3.LUT UR15, UR6, 0x2000000, URZ, 0xfc, !UPT ;  /* 0x02000000060f7892 */ /* 0x000fd8000f8efc3f */
.L_x_22:
[----:B------:R-:W-:-:S13]  /*1860*/  ISETP.NE.AND P1, PT, R10, 0x3, PT ;  /* 0x000000030a00780c */ /* 0x000fda0003f25270 */
[----:B------:R-:W-:Y:S05]  /*1870*/  @!P1 BRA `(.L_x_18) ;  /* 0x0000000000049947 */ /* 0x000fea0003800000 */
[----:B------:R-:W-:Y:S01]  /*1880*/  BPT.TRAP 0x1 ;  /* 0x000000040000795c */ /* 0x000fe20000300000 */
.L_x_18:
[----:B------:R-:W-:Y:S01]  /*1890*/  SHF.L.U32 R7, R9, 0x1f, RZ ;  /* 0x0000001f09077819 */ /* 0x000fe200000006ff */
[----:B------:R-:W-:-:S12]  /*18a0*/  ULEA UR5, UR4, UR7, 0x3 ;  /* 0x0000000704057291 */ /* 0x000fd8000f8e183f */
.L_x_19:
[----:B0-----:R-:W-:-:S04]  /*18b0*/  IMAD.U32 R8, RZ, RZ, UR5 ;  /* 0x00000005ff087e24 */ /* 0x001fc8000f8e00ff */
[----:B------:R0:W1:Y:S03]  /*18c0*/  SYNCS.PHASECHK.TRANS64.TRYWAIT P0, [R8+URZ+0x38000], R7 ;  /* 0x03800007080075a7 */ /* 0x000066000800017f */
[----:B-1----:R-:W-:Y:S05]  /*18d0*/  @!P0 NANOSLEEP.SYNCS 0x989680 ;  /* 0x009896800000895d */ /* 0x002fea0003900000 */
[----:B------:R-:W1:Y:S02]  /*18e0*/  @!P0 SYNCS.PHASECHK.TRANS64 P0, [R8+URZ+0x38000], R7 ;  /* 0x03800007080085a7 */ /* 0x000e64000800007f */
[----:B-1----:R-:W-:Y:S05]  /*18f0*/  @!P0 BRA `(.L_x_19) ;  /* 0xfffffffc00ec8947 */ /* 0x002fea000383ffff */
[----:B------:R-:W-:Y:S01]  /*1900*/  ULEA UR5, UR4, UR14, 0xa ;  /* 0x0000000e04057291 */ /* 0x000fe2000f8e503f */
[----:B------:R-:W-:Y:S01]  /*1910*/  WARPGROUP.ARRIVE ;  /* 0x00000000000079c5 */ /* 0x000fe20000000000 */
[----:B------:R-:W-:Y:S01]  /*1920*/  ULEA UR6, UR4, UR15, 0xa ;  /* 0x0000000f04067291 */ /* 0x000fe2000f8e503f */
[----:B------:R-:W-:Y:S01]  /*1930*/  UMOV UR9, 0x40000040 ;  /* 0x4000004000097882 */ /* 0x000fe20000000000 */
[----:B------:R-:W-:-:S03]  /*1940*/  UMOV UR11, 0x40000040 ;  /* 0x40000040000b7882 */ /* 0x000fc60000000000 */
[----:B------:R-:W-:Y:S02]  /*1950*/  UMOV UR8, UR5 ;  /* 0x0000000500087c82 */ /* 0x000fe40008000000 */
[----:B------:R-:W-:Y:S02]  /*1960*/  UMOV UR10, UR6 ;  /* 0x00000006000a7c82 */ /* 0x000fe40008000000 */
[----:B------:R-:W-:Y:S01]  /*1970*/  HGMMA.64x128x16.F32.BF16 R88, gdesc[UR8].tnspA.tnspB, R88, UP0 ;  /* 0x61e00000085879f0 */ /* 0x000fe2000bf01858 */
[----:B------:R-:W-:Y:S01]  /*1980*/  UIADD3 UR8, UR5, 0x200, URZ ;  /* 0x0000020005087890 */ /* 0x000fe2000fffe03f */
[----:B------:R-:W-:-:S10]  /*1990*/  UMOV UR9, 0x40000040 ;  /* 0x4000004000097882 */ /* 0x000fd40000000000 */
[----:B------:R-:W-:Y:S01]  /*19a0*/  HGMMA.64x128x16.F32.BF16 R24, gdesc[UR8].tnspA.tnspB, R24, UP0 ;  /* 0x61e00000081879f0 */ /* 0x000fe2000bf01818 */
        /* <DEDUP_REMOVED lines=23> */
[----:B------:R-:W-:Y:S03]  /*1b20*/  HGMMA.64x128x16.F32.BF16 R24, gdesc[UR8].tnspA.tnspB, R24, gsb0 ;  /* 0x61e00000081879f0 */ /* 0x000fe60008001818 */
[----:B------:R-:W-:Y:S02]  /*1b30*/  WARPGROUP.DEPBAR.LE gsb0, 0x1 ;  /* 0x00008000000079c5 */ /* 0x000fe40000010100 */
[----:B------:R-:W-:Y:S05]  /*1b40*/  @!P1 BRA `(.L_x_20) ;  /* 0x0000000000049947 */ /* 0x000fea0003800000 */
[----:B------:R-:W-:Y:S01]  /*1b50*/  BPT.TRAP 0x1 ;  /* 0x000000040000795c */ /* 0x000fe20000300000 */
.L_x_20:
[----:B------:R-:W-:-:S13]  /*1b60*/  ISETP.NE.AND P0, PT, R19, RZ, PT ;  /* 0x000000ff1300720c */ /* 0x000fda0003f05270 */
[----:B0-----:R-:W-:-:S05]  /*1b70*/  @P0 LEA R7, R6, UR7, 0x3 ;  /* 0x0000000706070c11 */ /* 0x001fca000f8e18ff */
[----:B------:R-:W-:-:S05]  /*1b80*/  @P0 VIADD R7, R7, 0x38038 ;  /* 0x0003803807070836 */ /* 0x000fca0000000000 */
[----:B------:R-:W-:-:S04]  /*1b90*/  @P0 PRMT R7, R4, 0x654, R7 ;  /* 0x0000065404070816 */ /* 0x000fc80000000007 */
[----:B------:R0:W-:Y:S01]  /*1ba0*/  @P0 SYNCS.ARRIVE.TRANS64.RED.A1T0 RZ, [R7+URZ], RZ ;  /* 0x000000ff07ff09a7 */ /* 0x0001e2000810043f */
[----:B------:R-:W-:-:S13]  /*1bb0*/  ISETP.GT.U32.AND P0, PT, R3, 0x1, PT ;  /* 0x000000010300780c */ /* 0x000fda0003f04070 */
[----:B0-----:R-:W-:Y:S05]  /*1bc0*/  @P0 BRA `(.L_x_21) ;  /* 0x0000000000040947 */ /* 0x001fea0003800000 */
[----:B------:R-:W-:Y:S01]  /*1bd0*/  BPT.TRAP 0x1 ;  /* 0x000000040000795c */ /* 0x000fe20000300000 */
.L_x_21:
[----:B------:R-:W-:Y:S01]  /*1be0*/  UIADD3 UR4, UR4, 0x1, URZ ;  /* 0x0000000104047890 */ /* 0x000fe2000fffe03f */
[C---:B------:R-:W-:Y:S01]  /*1bf0*/  ISETP.GT.AND P1, PT, R5.reuse, 0x1, PT ;  /* 0x000000010500780c */ /* 0x040fe20003f24270 */
[----:B------:R-:W-:Y:S02]  /*1c00*/  VIADD R6, R6, 0x1 ;  /* 0x0000000106067836 */ /* 0x000fe40000000000 */
[----:B------:R-:W-:Y:S01]  /*1c10*/  UISETP.NE.AND UP0, UPT, UR4, 0x7, UPT ;  /* 0x000000070400788c */ /* 0x000fe2000bf05270 */
[----:B------:R-:W-:Y:S02]  /*1c20*/  VIADD R5, R5, 0xffffffff ;  /* 0xffffffff05057836 */ /* 0x000fe40000000000 */
[C---:B------:R-:W-:Y:S01]  /*1c30*/  ISETP.NE.AND P0, PT, R6.reuse, 0x7, PT ;  /* 0x000000070600780c */ /* 0x040fe20003f05270 */
[----:B------:R-:W-:Y:S02]  /*1c40*/  USEL UR5, URZ, 0x1, UP0 ;  /* 0x000000013f057887 */ /* 0x000fe40008000000 */
[----:B------:R-:W-:Y:S01]  /*1c50*/  USEL UR4, UR4, URZ, UP0 ;  /* 0x0000003f04047287 */ /* 0x000fe20008000000 */
[----:B------:R-:W-:Y:S01]  /*1c60*/  SEL R6, R6, RZ, P0 ;  /* 0x000000ff06067207 */ /* 0x000fe20000000000 */
[----:B------:R-:W-:-:S02]  /*1c70*/  UPLOP3.LUT UP0, UPT, UPT, UPT, UPT, 0x80, 0x0 ;  /* 0x000000000000789c */ /* 0x000fc40003f0f070 */
[----:B------:R-:W-:Y:S01]  /*1c80*/  LOP3.LUT R9, R9, UR5, RZ, 0x3c, !PT ;  /* 0x0000000509097c12 */ /* 0x000fe2000f8e3cff */
[----:B------:R-:W-:Y:S08]  /*1c90*/  @P1 BRA `(.L_x_22) ;  /* 0xfffffff800f01947 */ /* 0x000ff0000383ffff */
.L_x_17:
[----:B------:R-:W0:Y:S01]  /*1ca0*/  LDC R5, c[0x0][0x294] ;  /* 0x0000a500ff057b82 */ /* 0x000e220000000800 */
[----:B------:R-:W-:Y:S02]  /*1cb0*/  WARPGROUP.DEPBAR.LE gsb0, 0x0 ;  /* 0x00008000000079c5 */ /* 0x000fe40000010000 */
[----:B0-----:R-:W-:-:S13]  /*1cc0*/  ISETP.GE.AND P0, PT, R5, 0x1, PT ;  /* 0x000000010500780c */ /* 0x001fda0003f06270 */
[----:B------:R-:W-:Y:S05]  /*1cd0*/  @!P0 BRA `(.L_x_23) ;  /* 0x0000000000748947 */ /* 0x000fea0003800000 */
[----:B------:R-:W-:-:S04]  /*1ce0*/  LOP3.LUT R6, R3, 0x1, RZ, 0xfc, !PT ;  /* 0x0000000103067812 */ /* 0x000fc800078efcff */
[----:B------:R-:W-:-:S13]  /*1cf0*/  ISETP.NE.AND P0, PT, R6, 0x3, PT ;  /* 0x000000030600780c */ /* 0x000fda0003f05270 */
[----:B------:R-:W-:Y:S05]  /*1d00*/  @!P0 BRA `(.L_x_24) ;  /* 0x0000000000048947 */ /* 0x000fea0003800000 */
[----:B------:R-:W-:Y:S01]  /*1d10*/  BPT.TRAP 0x1 ;  /* 0x000000040000795c */ /* 0x000fe20000300000 */
.L_x_24:
[----:B------:R-:W-:Y:S01]  /*1d20*/  ISETP.NE.AND P0, PT, R19, RZ, PT ;  /* 0x000000ff1300720c */ /* 0x000fe20003f05270 */
[----:B------:R-:W-:Y:S01]  /*1d30*/  BSSY B0, `(.L_x_25) ;  /* 0x0000015000007945 */ /* 0x000fe20003800000 */
[----:B------:R-:W-:-:S11]  /*1d40*/  ISETP.GT.U32.AND P1, PT, R3, 0x1, PT ;  /* 0x000000010300780c */ /* 0x000fd60003f24070 */
[----:B------:R-:W-:Y:S05]  /*1d50*/  @!P0 BRA `(.L_x_26) ;  /* 0x0000000000488947 */ /* 0x000fea0003800000 */
[----:B------:R-:W-:Y:S01]  /*1d60*/  VIADD R5, R5, 0x3f ;  /* 0x0000003f05057836 */ /* 0x000fe20000000000 */
[----:B------:R-:W0:Y:S04]  /*1d70*/  S2R R9, SR_CgaCtaId ;  /* 0x0000000000097919 */ /* 0x000e280000008800 */
[----:B------:R-:W-:-:S04]  /*1d80*/  SHF.R.S32.HI R6, RZ, 0x1f, R5 ;  /* 0x0000001fff067819 */ /* 0x000fc80000011405 */
[----:B------:R-:W-:-:S04]  /*1d90*/  LEA.HI R6, R6, R5, RZ, 0x6 ;  /* 0x0000000506067211 */ /* 0x000fc800078f30ff */
[----:B------:R-:W-:-:S04]  /*1da0*/  SHF.R.S32.HI R6, RZ, 0x6, R6 ;  /* 0x00000006ff067819 */ /* 0x000fc80000011406 */
[----:B------:R-:W-:-:S05]  /*1db0*/  VIMNMX R3, R6, 0x1, PT ;  /* 0x0000000106037848 */ /* 0x000fca0003fe0100 */
[----:B------:R-:W-:-:S04]  /*1dc0*/  IMAD.IADD R5, R6, 0x1, -R3 ;  /* 0x0000000106057824 */ /* 0x000fc800078e0a03 */
[----:B------:R-:W-:Y:S01]  /*1dd0*/  IMAD.WIDE.U32 R6, R5, 0x24924925, RZ ;  /* 0x2492492505067825 */ /* 0x000fe200078e00ff */
[----:B------:R-:W-:-:S03]  /*1de0*/  MOV R6, 0x400 ;  /* 0x0000040000067802 */ /* 0x000fc60000000f00 */
[----:B------:R-:W-:Y:S01]  /*1df0*/  IMAD.IADD R3, R5, 0x1, -R7 ;  /* 0x0000000105037824 */ /* 0x000fe200078e0a07 */
[----:B0-----:R-:W-:-:S04]  /*1e00*/  LEA R6, R9, R6, 0x18 ;  /* 0x0000000609067211 */ /* 0x001fc800078ec0ff */
[----:B------:R-:W-:-:S04]  /*1e10*/  LEA.HI R3, R3, R7, RZ, 0x1f ;  /* 0x0000000703037211 */ /* 0x000fc800078ff8ff */
[----:B------:R-:W-:-:S05]  /*1e20*/  SHF.R.U32.HI R3, RZ, 0x2, R3 ;  /* 0x00000002ff037819 */ /* 0x000fca0000011603 */
[----:B------:R-:W-:-:S04]  /*1e30*/  IMAD R3, R3, -0x7, R5 ;  /* 0xfffffff903037824 */ /* 0x000fc800078e0205 */
[----:B------:R-:W-:-:S04]  /*1e40*/  IMAD R3, R3, 0x8, R6 ;  /* 0x0000000803037824 */ /* 0x000fc800078e0206 */
[----:B------:R-:W-:-:S05]  /*1e50*/  VIADD R3, R3, 0x38038 ;  /* 0x0003803803037836 */ /* 0x000fca0000000000 */
[----:B------:R-:W-:-:S04]  /*1e60*/  PRMT R3, R4, 0x654, R3 ;  /* 0x0000065404037816 */ /* 0x000fc80000000003 */
[----:B------:R0:W-:Y:S03]  /*1e70*/  SYNCS.ARRIVE.TRANS64.RED.A1T0 RZ, [R3+URZ], RZ ;  /* 0x000000ff03ff79a7 */ /* 0x0001e6000810043f */
.L_x_26:
[----:B------:R-:W-:Y:S05]  /*1e80*/  BSYNC B0 ;  /* 0x0000000000007941 */ /* 0x000fea0003800000 */
.L_x_25:
[----:B------:R-:W-:Y:S05]  /*1e90*/  @P1 BRA `(.L_x_23) ;  /* 0x0000000000041947 */ /* 0x000fea0003800000 */
[----:B------:R-:W-:Y:S01]  /*1ea0*/  BPT.TRAP 0x1 ;  /* 0x000000040000795c */ /* 0x000fe20000300000 */
.L_x_23:
[----:B0-----:R-:W0:Y:S01]  /*1eb0*/  S2R R3, SR_TID.X ;  /* 0x0000000000037919 */ /* 0x001e220000002100 */
[----:B------:R-:W1:Y:S01]  /*1ec0*/  LDC.64 R18, c[0x0][0x280] ;  /* 0x0000a000ff127b82 */ /* 0x000e620000000a00 */
[----:B------:R-:W4:Y:S07]  /*1ed0*/  S2R R11, SR_CTAID.X ;  /* 0x00000000000b7919 */ /* 0x000f2e0000002500 */
[----:B------:R-:W2:Y:S01]  /*1ee0*/  LDC.64 R166, c[0x0][0x658] ;  /* 0x00019600ffa67b82 */ /* 0x000ea20000000a00 */
[----:B0-----:R-:W-:-:S04]  /*1ef0*/  SHF.R.S32.HI R4, RZ, 0x1f, R3 ;  /* 0x0000001fff047819 */ /* 0x001fc80000011403 */
[----:B------:R-:W-:Y:S01]  /*1f00*/  LEA.HI R4, R4, R3, RZ, 0x7 ;  /* 0x0000000304047211 */ /* 0x000fe200078f38ff */
[----:B----4-:R-:W-:-:S03]  /*1f10*/  IMAD.SHL.U32 R10, R11, 0x80, RZ ;  /* 0x000000800b0a7824 */ /* 0x010fc600078e00ff */
[----:B------:R-:W-:Y:S02]  /*1f20*/  LOP3.LUT R4, R4, 0xffffff80, RZ, 0xc0, !PT ;  /* 0xffffff8004047812 */ /* 0x000fe400078ec0ff */
[----:B-1----:R-:W-:-:S03]  /*1f30*/  ISETP.GE.AND P0, PT, R10, R18, PT ;  /* 0x000000120a00720c */ /* 0x002fc60003f06270 */
[----:B------:R-:W-:-:S05]  /*1f40*/  IMAD.IADD R8, R3, 0x1, -R4 ;  /* 0x0000000103087824 */ /* 0x000fca00078e0a04 */
[----:B------:R-:W-:-:S04]  /*1f50*/  SHF.R.S32.HI R7, RZ, 0x1f, R8 ;  /* 0x0000001fff077819 */ /* 0x000fc80000011408 */
[CC--:B------:R-:W-:Y:S02]  /*1f60*/  LEA.HI R3, R7.reuse, R8.reuse, RZ, 0x2 ;  /* 0x0000000807037211 */ /* 0x0c0fe400078f10ff */
[----:B------:R-:W-:Y:S02]  /*1f70*/  LEA.HI R6, R7, R8, RZ, 0x5 ;  /* 0x0000000807067211 */ /* 0x000fe400078f28ff */
[--C-:B------:R-:W-:Y:S02]  /*1f80*/  SHF.R.S32.HI R4, RZ, 0x2, R3.reuse ;  /* 0x00000002ff047819 */ /* 0x100fe40000011403 */
[----:B------:R-:W-:Y:S02]  /*1f90*/  SHF.R.S32.HI R5, RZ, 0x1f, R3 ;  /* 0x0000001fff057819 */ /* 0x000fe40000011403 */
[----:B------:R-:W-:Y:S02]  /*1fa0*/  LOP3.LUT R3, R3, 0xfffffffc, RZ, 0xc0, !PT ;  /* 0xfffffffc03037812 */ /* 0x000fe400078ec0ff */
[----:B------:R-:W-:-:S02]  /*1fb0*/  LEA.HI R5, R5, R4, RZ, 0x3 ;  /* 0x0000000405057211 */ /* 0x000fc400078f18ff */
[----:B------:R-:W-:Y:S01]  /*1fc0*/  SHF.R.S32.HI R9, RZ, 0x5, R6 ;  /* 0x00000005ff097819 */ /* 0x000fe20000011406 */
[----:B------:R-:W-:Y:S01]  /*1fd0*/  IMAD.IADD R8, R8, 0x1, -R3 ;  /* 0x0000000108087824 */ /* 0x000fe200078e0a03 */
[----:B------:R-:W-:-:S03]  /*1fe0*/  LOP3.LUT R5, R5, 0xfffffff8, RZ, 0xc0, !PT ;  /* 0xfffffff805057812 */ /* 0x000fc600078ec0ff */
[----:B------:R-:W-:Y:S02]  /*1ff0*/  IMAD.SHL.U32 R12, R8, 0x2, RZ ;  /* 0x00000002080c7824 */ /* 0x000fe400078e00ff */
[----:B------:R-:W-:-:S03]  /*2000*/  IMAD.IADD R4, R4, 0x1, -R5 ;  /* 0x0000000104047824 */ /* 0x000fc600078e0a05 */
[----:B------:R-:W-:Y:S02]  /*2010*/  SHF.R.S32.HI R13, RZ, 0x1f, R12 ;  /* 0x0000001fff0d7819 */ /* 0x000fe4000001140c */
[----:B------:R-:W-:-:S03]  /*2020*/  SHF.R.S32.HI R5, RZ, 0x1f, R4 ;  /* 0x0000001fff057819 */ /* 0x000fc60000011404 */
[----:B------:R-:W-:-:S04]  /*2030*/  IMAD.WIDE R158, R9, 0x10, R4 ;  /* 0x00000010099e7825 */ /* 0x000fc800078e0204 */
[----:B------:R-:W-:Y:S01]  /*2040*/  IMAD.WIDE R158, R11, 0x80, R158 ;  /* 0x000000800b9e7825 */ /* 0x000fe200078e029e */
[----:B--2---:R-:W-:Y:S06]  /*2050*/  @P0 EXIT ;  /* 0x000000000000094d */ /* 0x004fec0003800000 */
[----:B------:R-:W-:Y:S01]  /*2060*/  ULDC UR4, c[0x0][0x288] ;  /* 0x0000a20000047ab9 */ /* 0x000fe20000000800 */
[----:B------:R-:W-:Y:S01]  /*2070*/  IMAD.SHL.U32 R155, R16, 0x80, RZ ;  /* 0x00000080109b7824 */ /* 0x000fe200078e00ff */
[----:B------:R-:W-:Y:S01]  /*2080*/  ISETP.GE.AND P0, PT, R21, UR4, PT ;  /* 0x0000000415007c0c */ /* 0x000fe2000bf06270 */
[-C--:B------:R-:W-:Y:S01]  /*2090*/  IMAD.WIDE.U32 R6, R158, R166.reuse, R12 ;  /* 0x000000a69e067225 */ /* 0x080fe200078e000c */
[----:B------:R-:W-:Y:S01]  /*20a0*/  SHF.R.S32.HI R152, RZ, 0x1f, R21 ;  /* 0x0000001fff987819 */ /* 0x000fe20000011415 */
[----:B------:R-:W-:Y:S01]  /*20b0*/  ULDC.64 UR4, c[0x0][0x660] ;  /* 0x0001980000047ab9 */ /* 0x000fe20000000a00 */
[----:B------:R-:W-:Y:S01]  /*20c0*/  ISETP.GE.OR P0, PT, R155, R19, P0 ;  /* 0x000000139b00720c */ /* 0x000fe20000706670 */
[----:B------:R-:W-:Y:S01]  /*20d0*/  IMAD R3, R159, R166, RZ ;  /* 0x000000a69f037224 */ /* 0x000fe200078e02ff */
[----:B------:R-:W-:Y:S01]  /*20e0*/  SHF.R.S32.HI R153, RZ, 0x1f, R155 ;  /* 0x0000001fff997819 */ /* 0x000fe2000001149b */
[----:B------:R-:W-:Y:S01]  /*20f0*/  IMAD R16, R152, UR4, RZ ;  /* 0x0000000498107c24 */ /* 0x000fe2000f8e02ff */
[----:B------:R-:W-:Y:S01]  /*2100*/  IADD3 R6, P1, R155, R6, RZ ;  /* 0x000000069b067210 */ /* 0x000fe20007f3e0ff */
[----:B------:R-:W-:-:S05]  /*2110*/  IMAD R3, R158, R167, R3 ;  /* 0x000000a79e037224 */ /* 0x000fca00078e0203 */
[----:B------:R-:W-:-:S03]  /*2120*/  IADD3.X R7, R153, R7, R3, P1, !PT ;  /* 0x0000000799077210 */ /* 0x000fc60000ffe403 */
[----:B------:R-:W-:Y:S05]  /*2130*/  @P0 EXIT ;  /* 0x000000000000094d */ /* 0x000fea0003800000 */
[----:B------:R-:W-:Y:S01]  /*2140*/  ULDC UR6, c[0x0][0x28c] ;  /* 0x0000a30000067ab9 */ /* 0x000fe20000000800 */
[C---:B------:R-:W-:Y:S01]  /*2150*/  IMAD R3, R21.reuse, UR5, R16 ;  /* 0x0000000515037c24 */ /* 0x040fe2000f8e0210 */
[----:B------:R-:W-:Y:S01]  /*2160*/  ISETP.GE.AND P0, PT, R162, UR6, PT ;  /* 0x00000006a2007c0c */ /* 0x000fe2000bf06270 */
[----:B------:R-:W-:Y:S01]  /*2170*/  ULDC UR6, c[0x0][0x290] ;  /* 0x0000a40000067ab9 */ /* 0x000fe20000000800 */
[----:B------:R-:W-:Y:S01]  /*2180*/  SHF.R.S32.HI R16, RZ, 0x1f, R14 ;  /* 0x0000001fff107819 */ /* 0x000fe2000001140e */
[----:B------:R-:W-:Y:S01]  /*2190*/  IMAD.WIDE.U32 R6, R21, UR4, R6 ;  /* 0x0000000415067c25 */ /* 0x000fe2000f8e0006 */
[----:B------:R-:W-:Y:S01]  /*21a0*/  ISETP.GE.OR P0, PT, R14, UR6, P0 ;  /* 0x000000060e007c0c */ /* 0x000fe20008706670 */
[----:B------:R-:W-:Y:S01]  /*21b0*/  ULDC.64 UR4, c[0x0][0x670] ;  /* 0x00019c0000047ab9 */ /* 0x000fe20000000a00 */
[----:B------:R-:W-:Y:S01]  /*21c0*/  SHF.R.S32.HI R15, RZ, 0x1f, R162 ;  /* 0x0000001fff0f7819 */ /* 0x000fe200000114a2 */
[----:B------:R-:W-:Y:S02]  /*21d0*/  IMAD.IADD R7, R7, 0x1, R3 ;  /* 0x0000000107077824 */ /* 0x000fe400078e0203 */
[----:B------:R-:W-:-:S02]  /*21e0*/  IMAD R11, R16, UR4, RZ ;  /* 0x00000004100b7c24 */ /* 0x000fc4000f8e02ff */
[----:B------:R-:W-:-:S04]  /*21f0*/  IMAD.WIDE.U32 R6, R14, UR4, R6 ;  /* 0x000000040e067c25 */ /* 0x000fc8000f8e0006 */
[----:B------:R-:W-:Y:S02]  /*2200*/  IMAD R11, R14, UR5, R11 ;  /* 0x000000050e0b7c24 */ /* 0x000fe4000f8e020b */
[----:B------:R-:W-:Y:S01]  /*2210*/  IMAD R3, R9, -0x10, -R10 ;  /* 0xfffffff009037824 */ /* 0x000fe200078e0a0a */
[----:B------:R-:W-:Y:S06]  /*2220*/  @P0 EXIT ;  /* 0x000000000000094d */ /* 0x000fec0003800000 */
[----:B------:R-:W-:Y:S01]  /*2230*/  ULDC.64 UR4, c[0x0][0x668] ;  /* 0x00019a0000047ab9 */ /* 0x000fe20000000a00 */
[----:B---3-5:R-:W-:Y:S01]  /*2240*/  FSETP.NEU.AND P1, PT, R2, RZ, PT ;  /* 0x000000ff0200720b */ /* 0x028fe20003f2d000 */
[----:B------:R-:W-:Y:S01]  /*2250*/  IMAD.IADD R7, R7, 0x1, R11 ;  /* 0x0000000107077824 */ /* 0x000fe200078e020b */
[----:B------:R-:W-:Y:S01]  /*2260*/  IADD3 R3, R3, R18, -R4 ;  /* 0x0000001203037210 */ /* 0x000fe20007ffe804 */
[----:B------:R-:W-:Y:S01]  /*2270*/  IMAD R5, R15, UR4, RZ ;  /* 0x000000040f057c24 */ /* 0x000fe2000f8e02ff */
[----:B------:R-:W-:Y:S01]  /*2280*/  SHF.L.U64.HI R157, R166, 0x6, R167 ;  /* 0x00000006a69d7819 */ /* 0x000fe200000102a7 */
[----:B------:R-:W-:Y:S01]  /*2290*/  IMAD R8, R8, -0x2, R19 ;  /* 0xfffffffe08087824 */ /* 0x000fe200078e0213 */
[----:B------:R-:W-:Y:S01]  /*22a0*/  SHF.L.U64.HI R167, R166, 0x3, R167 ;  /* 0x00000003a6a77819 */ /* 0x000fe200000102a7 */
[C---:B------:R-:W-:Y:S02]  /*22b0*/  IMAD R9, R162.reuse, UR5, R5 ;  /* 0x00000005a2097c24 */ /* 0x040fe4000f8e0205 */
[----:B------:R-:W-:Y:S01]  /*22c0*/  IMAD.WIDE.U32 R10, R162, UR4, R6 ;  /* 0x00000004a20a7c25 */ /* 0x000fe2000f8e0006 */
[----:B------:R-:W-:-:S03]  /*22d0*/  ULDC.64 UR4, c[0x0][0x640] ;  /* 0x0001900000047ab9 */ /* 0x000fc60000000a00 */
[----:B------:R-:W-:Y:S02]  /*22e0*/  IMAD.IADD R4, R8, 0x1, -R155 ;  /* 0x0000000108047824 */ /* 0x000fe400078e0a9b */
[----:B------:R-:W-:Y:S02]  /*22f0*/  IMAD R5, R15, UR4, RZ ;  /* 0x000000040f057c24 */ /* 0x000fe4000f8e02ff */
[----:B------:R-:W-:Y:S01]  /*2300*/  IMAD.SHL.U32 R20, R166, 0x40, RZ ;  /* 0x00000040a6147824 */ /* 0x000fe200078e00ff */
[----:B------:R-:W-:Y:S01]  /*2310*/  ISETP.GT.AND P5, PT, R4, RZ, PT ;  /* 0x000000ff0400720c */ /* 0x000fe20003fa4270 */
[----:B------:R-:W-:Y:S02]  /*2320*/  IMAD R161, R162, UR5, R5 ;  /* 0x00000005a2a17c24 */ /* 0x000fe4000f8e0205 */
[----:B------:R-:W-:Y:S01]  /*2330*/  IMAD.SHL.U32 R156, R166, 0x8, RZ ;  /* 0x00000008a69c7824 */ /* 0x000fe200078e00ff */
[----:B------:R-:W-:Y:S01]  /*2340*/  ISETP.GT.AND P0, PT, R3, RZ, P5 ;  /* 0x000000ff0300720c */ /* 0x000fe20002f04270 */
[----:B------:R-:W-:Y:S01]  /*2350*/  IMAD.IADD R23, R11, 0x1, R9 ;  /* 0x000000010b177824 */ /* 0x000fe200078e0209 */
[----:B------:R-:W-:Y:S11]  /*2360*/  @!P1 BRA `(.L_x_27) ;  /* 0x00000064000c9947 */ /* 0x000ff60003800000 */
[----:B------:R-:W-:Y:S01]  /*2370*/  IADD3 R6, P1, R155, R12, RZ ;  /* 0x0000000c9b067210 */ /* 0x000fe20007f3e0ff */
[----:B------:R-:W-:Y:S01]  /*2380*/  ULDC.64 UR6, c[0x0][0x638] ;  /* 0x00018e0000067ab9 */ /* 0x000fe20000000a00 */
[----:B------:R-:W-:Y:S01]  /*2390*/  ULDC.64 UR8, c[0x0][0x648] ;  /* 0x0001920000087ab9 */ /* 0x000fe20000000a00 */
[----:B------:R-:W-:Y:S01]  /*23a0*/  IMAD R152, R152, UR6, RZ ;  /* 0x0000000698987c24 */ /* 0x000fe2000f8e02ff */
[----:B------:R-:W-:Y:S01]  /*23b0*/  ULDC.64 UR10, c[0x0][0x630] ;  /* 0x00018c00000a7ab9 */ /* 0x000fe20000000a00 */
[----:B------:R-:W-:Y:S01]  /*23c0*/  IMAD.X R7, R153, 0x1, R13, P1 ;  /* 0x0000000199077824 */ /* 0x000fe200008e060d */
[----:B------:R-:W-:Y:S01]  /*23d0*/  ULDC.64 UR14, c[0x0][0x628] ;  /* 0x00018a00000e7ab9 */ /* 0x000fe20000000a00 */
[C---:B------:R-:W-:Y:S02]  /*23e0*/  IMAD R152, R21.reuse, UR7, R152 ;  /* 0x0000000715987c24 */ /* 0x040fe4000f8e0298 */
[----:B------:R-:W-:-:S04]  /*23f0*/  IMAD.WIDE.U32 R6, R21, UR6, R6 ;  /* 0x0000000615067c25 */ /* 0x000fc8000f8e0006 */
[----:B------:R-:W-:Y:S02]  /*2400*/  IMAD R5, R16, UR8, RZ ;  /* 0x0000000810057c24 */ /* 0x000fe4000f8e02ff */
[----:B------:R-:W-:Y:S02]  /*2410*/  IMAD.IADD R7, R7, 0x1, R152 ;  /* 0x0000000107077824 */ /* 0x000fe400078e0298 */
[C---:B------:R-:W-:Y:S02]  /*2420*/  IMAD R154, R14.reuse, UR9, R5 ;  /* 0x000000090e9a7c24 */ /* 0x040fe4000f8e0205 */
[----:B------:R-:W-:-:S04]  /*2430*/  IMAD.WIDE.U32 R6, R14, UR8, R6 ;  /* 0x000000080e067c25 */ /* 0x000fc8000f8e0006 */
[----:B------:R-:W-:Y:S02]  /*2440*/  IMAD.IADD R7, R7, 0x1, R154 ;  /* 0x0000000107077824 */ /* 0x000fe400078e029a */
[----:B------:R-:W-:Y:S02]  /*2450*/  IMAD R5, R159, UR10, RZ ;  /* 0x0000000a9f057c24 */ /* 0x000fe4000f8e02ff */
[----:B------:R-:W-:-:S04]  /*2460*/  IMAD.WIDE.U32 R16, R162, UR4, R6 ;  /* 0x00000004a2107c25 */ /* 0x000fc8000f8e0006 */
[----:B------:R-:W-:Y:S02]  /*2470*/  IMAD.IADD R19, R161, 0x1, R17 ;  /* 0x00000001a1137824 */ /* 0x000fe400078e0211 */
[----:B------:R-:W-:Y:S02]  /*2480*/  IMAD.MOV.U32 R18, RZ, RZ, R16 ;  /* 0x000000ffff127224 */ /* 0x000fe400078e0010 */
[C---:B------:R-:W-:Y:S02]  /*2490*/  IMAD R15, R158.reuse, UR11, R5 ;  /* 0x0000000b9e0f7c24 */ /* 0x040fe4000f8e0205 */
[----:B------:R-:W-:-:S04]  /*24a0*/  IMAD.WIDE.U32 R6, R158, UR10, R18 ;  /* 0x0000000a9e067c25 */ /* 0x000fc8000f8e0012 */
[----:B------:R-:W-:Y:S01]  /*24b0*/  IMAD.IADD R5, R7, 0x1, R15 ;  /* 0x0000000107057824 */ /* 0x000fe200078e020f */
[----:B------:R-:W-:-:S04]  /*24c0*/  LEA R8, P1, R6, UR14, 0x1 ;  /* 0x0000000e06087c11 */ /* 0x000fc8000f8208ff */
[----:B------:R-:W-:-:S05]  /*24d0*/  LEA.HI.X R9, R6, UR15, R5, 0x1, P1 ;  /* 0x0000000f06097c11 */ /* 0x000fca00088f0c05 */
[----:B------:R0:W2:Y:S01]  /*24e0*/  @P0 LDG.E.LTC128B.U16 R5, desc[UR12][R8.64] ;  /* 0x0000000c08050981 */ /* 0x0000a2000c1e1520 */
[----:B------:R-:W-:Y:S01]  /*24f0*/  IMAD.WIDE.U32 R162, R162, UR4, RZ ;  /* 0x00000004a2a27c25 */ /* 0x000fe2000f8e00ff */
[----:B------:R-:W-:Y:S01]  /*2500*/  ULDC.64 UR4, c[0x0][0x650] ;  /* 0x0001940000047ab9 */ /* 0x000fe20000000a00 */
[----:B------:R-:W-:Y:S01]  /*2510*/  ISETP.GT.AND P4, PT, R4, 0x1, PT ;  /* 0x000000010400780c */ /* 0x000fe20003f84270 */
[----:B------:R-:W-:Y:S01]  /*2520*/  BSSY B0, `(.L_x_28) ;  /* 0x0000019000007945 */ /* 0x000fe20003800000 */
[----:B------:R-:W-:Y:S02]  /*2530*/  IMAD.IADD R161, R163, 0x1, R161 ;  /* 0x00000001a3a17824 */ /* 0x000fe400078e02a1 */
[----:B------:R-:W-:-:S04]  /*2540*/  IMAD.MOV.U32 R160, RZ, RZ, R162 ;  /* 0x000000ffffa07224 */ /* 0x000fc800078e00a2 */
[----:B------:R-:W-:-:S04]  /*2550*/  IMAD.WIDE.U32 R6, R158, UR10, R160 ;  /* 0x0000000a9e067c25 */ /* 0x000fc8000f8e00a0 */
[----:B------:R-:W-:Y:S02]  /*2560*/  IMAD.IADD R7, R15, 0x1, R7 ;  /* 0x000000010f077824 */ /* 0x000fe400078e0207 */
[----:B------:R-:W-:-:S04]  /*2570*/  IMAD.WIDE.U32 R6, R14, UR8, R6 ;  /* 0x000000080e067c25 */ /* 0x000fc8000f8e0006 */
[----:B------:R-:W-:Y:S02]  /*2580*/  IMAD.IADD R7, R154, 0x1, R7 ;  /* 0x000000019a077824 */ /* 0x000fe400078e0207 */
[----:B------:R-:W-:-:S04]  /*2590*/  IMAD.WIDE.U32 R6, R21, UR6, R6 ;  /* 0x0000000615067c25 */ /* 0x000fc8000f8e0006 */
[----:B------:R-:W-:Y:S01]  /*25a0*/  IMAD.IADD R22, R152, 0x1, R7 ;  /* 0x0000000198167824 */ /* 0x000fe200078e0207 */
[----:B0-----:R-:W-:Y:S02]  /*25b0*/  IADD3 R9, P2, P3, R155, R6, R12 ;  /* 0x000000069b097210 */ /* 0x001fe40007b5e00c */
[C---:B------:R-:W-:Y:S02]  /*25c0*/  LEA R6, P1, R10.reuse, UR4, 0x1 ;  /* 0x000000040a067c11 */ /* 0x040fe4000f8208ff */
[----:B------:R-:W-:Y:S02]  /*25d0*/  IADD3.X R22, R153, R22, R13, P2, P3 ;  /* 0x0000001699167210 */ /* 0x000fe400017e640d */
[----:B------:R-:W-:Y:S02]  /*25e0*/  LEA.HI.X R7, R10, UR5, R23, 0x1, P1 ;  /* 0x000000050a077c11 */ /* 0x000fe400088f0c17 */
[----:B------:R-:W-:Y:S02]  /*25f0*/  ISETP.GT.AND P1, PT, R3, RZ, P4 ;  /* 0x000000ff0300720c */ /* 0x000fe40002724270 */
[----:B------:R-:W-:-:S04]  /*2600*/  LEA R8, P2, R9, UR14, 0x1 ;  /* 0x0000000e09087c11 */ /* 0x000fc8000f8408ff */
[----:B------:R-:W-:Y:S01]  /*2610*/  LEA.HI.X R9, R9, UR15, R22, 0x1, P2 ;  /* 0x0000000f09097c11 */ /* 0x000fe200090f0c16 */
[----:B--2---:R-:W-:-:S04]  /*2620*/  IMAD.U32 R11, R5, 0x10000, RZ ;  /* 0x00010000050b7824 */ /* 0x004fc800078e00ff */
[----:B------:R-:W-:-:S04]  /*2630*/  FMUL R11, R11, R2 ;  /* 0x000000020b0b7220 */ /* 0x000fc80000400000 */
[C---:B------:R-:W-:Y:S01]  /*2640*/  FFMA R11, R88.reuse, R0, R11 ;  /* 0x00000000580b7223 */ /* 0x040fe2000000000b */
[----:B------:R-:W-:-:S04]  /*2650*/  LOP3.LUT R88, R88, 0xfffffffd, RZ, 0xc0, !PT ;  /* 0xfffffffd58587812 */ /* 0x000fc800078ec0ff */
[----:B------:R-:W-:Y:S02]  /*2660*/  F2FP.BF16.F32.PACK_AB R11, RZ, R11 ;  /* 0x0000000bff0b723e */ /* 0x000fe400000010ff */
[----:B------:R-:W-:-:S03]  /*2670*/  @P4 LOP3.LUT R88, R88, 0x2, RZ, 0xfc, !PT ;  /* 0x0000000258584812 */ /* 0x000fc600078efcff */
[----:B------:R0:W-:Y:S01]  /*2680*/  @P0 STG.E.U16 desc[UR12][R6.64], R11 ;  /* 0x0000000b06000986 */ /* 0x0001e2000c10150c */
[----:B------:R-:W-:Y:S05]  /*2690*/  @!P1 BRA `(.L_x_29) ;  /* 0x0000000000049947 */ /* 0x000fea0003800000 */
[----:B------:R1:W5:Y:S02]  /*26a0*/  LDG.E.LTC128B.U16 R5, desc[UR12][R8.64+0x2] ;  /* 0x0000020c08057981 */ /* 0x000364000c1e1520 */
.L_x_29:
[----:B------:R-:W-:Y:S05]  /*26b0*/  BSYNC B0 ;  /* 0x0000000000007941 */ /* 0x000fea0003800000 */
.L_x_28:
[----:B------:R-:W-:Y:S01]  /*26c0*/  USHF.L.U32 UR4, UR10, 0x3, URZ ;  /* 0x000000030a047899 */ /* 0x000fe2000800063f */
[----:B0----5:R-:W-:Y:S01]  /*26d0*/  IMAD.U32 R11, R5, 0x10000, RZ ;  /* 0x00010000050b7824 */ /* 0x021fe200078e00ff */
[----:B------:R-:W-:Y:S01]  /*26e0*/  USHF.L.U64.HI UR5, UR10, 0x3, UR11 ;  /* 0x000000030a057899 */ /* 0x000fe2000801020b */
[----:B------:R-:W-:Y:S02]  /*26f0*/  ISETP.GT.AND P0, PT, R3, 0x8, P5 ;  /* 0x000000080300780c */ /* 0x000fe40002f04270 */
[----:B------:R-:W-:Y:S01]  /*2700*/  FMUL R22, R11, R2 ;  /* 0x000000020b167220 */ /* 0x000fe20000400000 */
[----:B------:R-:W-:Y:S02]  /*2710*/  IMAD.U32 R164, RZ, RZ, UR4 ;  /* 0x00000004ffa47e24 */ /* 0x000fe4000f8e00ff */
[----:B------:R-:W-:Y:S02]  /*2720*/  IMAD.U32 R165, RZ, RZ, UR5 ;  /* 0x00000005ffa57e24 */ /* 0x000fe4000f8e00ff */
[----:B------:R-:W-:Y:S01]  /*2730*/  FFMA R22, R89, R0, R22 ;  /* 0x0000000059167223 */ /* 0x000fe20000000016 */
[----:B------:R-:W-:Y:S01]  /*2740*/  PRMT R89, R5, 0x7610, R89 ;  /* 0x0000761005597816 */ /* 0x000fe20000000059 */
[----:B------:R-:W-:-:S03]  /*2750*/  IMAD.WIDE.U32 R10, R158, UR10, R164 ;  /* 0x0000000a9e0a7c25 */ /* 0x000fc6000f8e00a4 */
[----:B------:R-:W-:Y:S01]  /*2760*/  F2FP.BF16.F32.PACK_AB R23, RZ, R22 ;  /* 0x00000016ff17723e */ /* 0x000fe200000010ff */
[----:B------:R-:W-:Y:S01]  /*2770*/  IMAD.IADD R15, R15, 0x1, R11 ;  /* 0x000000010f0f7824 */ /* 0x000fe200078e020b */
[----:B------:R-:W-:Y:S02]  /*2780*/  IADD3 R11, P2, R16, R10, RZ ;  /* 0x0000000a100b7210 */ /* 0x000fe40007f5e0ff */
[----:B------:R-:W-:-:S03]  /*2790*/  PRMT R168, R23, 0x7610, R168 ;  /* 0x0000761017a87816 */ /* 0x000fc600000000a8 */
[----:B------:R-:W-:Y:S01]  /*27a0*/  IMAD.X R166, R15, 0x1, R19, P2 ;  /* 0x000000010fa67824 */ /* 0x000fe200010e0613 */
[C---:B------:R-:W-:Y:S01]  /*27b0*/  LEA R22, P2, R11.reuse, UR14, 0x1 ;  /* 0x0000000e0b167c11 */ /* 0x040fe2000f8408ff */
[----:B------:R0:W-:Y:S03]  /*27c0*/  @P1 STG.E.U16 desc[UR12][R6.64+0x2], R168 ;  /* 0x000002a806001986 */ /* 0x0001e6000c10150c */
[----:B------:R-:W-:-:S05]  /*27d0*/  LEA.HI.X R23, R11, UR15, R166, 0x1, P2 ;  /* 0x0000000f0b177c11 */ /* 0x000fca00090f0ca6 */
[----:B------:R2:W3:Y:S01]  /*27e0*/  @P0 LDG.E.LTC128B.U16 R89, desc[UR12][R22.64] ;  /* 0x0000000c16590981 */ /* 0x0004e2000c1e1520 */
[----:B------:R-:W-:Y:S01]  /*27f0*/  IADD3 R10, P1, R162, R10, RZ ;  /* 0x0000000aa20a7210 */ /* 0x000fe20007f3e0ff */
[----:B------:R-:W-:Y:S04]  /*2800*/  BSSY B0, `(.L_x_30) ;  /* 0x0000016000007945 */ /* 0x000fe80003800000 */
[----:B------:R-:W-:Y:S01]  /*2810*/  IMAD.X R11, R15, 0x1, R161, P1 ;  /* 0x000000010f0b7824 */ /* 0x000fe200008e06a1 */
[----:B------:R-:W-:Y:S01]  /*2820*/  SHF.L.U64.HI R15, R156, 0x1, R167 ;  /* 0x000000019c0f7819 */ /* 0x000fe200000102a7 */
[----:B------:R-:W-:-:S04]  /*2830*/  IMAD.WIDE.U32 R10, R14, UR8, R10 ;  /* 0x000000080e0a7c25 */ /* 0x000fc8000f8e000a */
[----:B------:R-:W-:Y:S02]  /*2840*/  IMAD.IADD R11, R154, 0x1, R11 ;  /* 0x000000019a0b7824 */ /* 0x000fe400078e020b */
[----:B------:R-:W-:-:S04]  /*2850*/  IMAD.WIDE.U32 R10, R21, UR6, R10 ;  /* 0x00000006150a7c25 */ /* 0x000fc8000f8e000a */
[----:B--2---:R-:W-:Y:S01]  /*2860*/  IMAD.IADD R23, R152, 0x1, R11 ;  /* 0x0000000198177824 */ /* 0x004fe200078e020b */
[----:B------:R-:W-:Y:S01]  /*2870*/  IADD3 R11, P2, P3, R155, R10, R12 ;  /* 0x0000000a9b0b7210 */ /* 0x000fe20007b5e00c */
[----:B---3--:R-:W-:-:S04]  /*2880*/  IMAD.U32 R5, R89, 0x10000, RZ ;  /* 0x0001000059057824 */ /* 0x008fc800078e00ff */
[----:B------:R-:W-:-:S04]  /*2890*/  FMUL R5, R5, R2 ;  /* 0x0000000205057220 */ /* 0x000fc80000400000 */
[----:B------:R-:W-:Y:S01]  /*28a0*/  FFMA R90, R90, R0, R5 ;  /* 0x000000005a5a7223 */ /* 0x000fe20000000005 */
[----:B------:R-:W-:-:S04]  /*28b0*/  IMAD.SHL.U32 R5, R156, 0x2, RZ ;  /* 0x000000029c057824 */ /* 0x000fc800078e00ff */
[----:B------:R-:W-:Y:S02]  /*28c0*/  F2FP.BF16.F32.PACK_AB R156, RZ, R90 ;  /* 0x0000005aff9c723e */ /* 0x000fe400000010ff */
[----:B------:R-:W-:Y:S02]  /*28d0*/  IADD3 R22, P1, R5, R6, RZ ;  /* 0x0000000605167210 */ /* 0x000fe40007f3e0ff */
[----:B------:R-:W-:Y:S02]  /*28e0*/  IADD3.X R90, R153, R23, R13, P2, P3 ;  /* 0x00000017995a7210 */ /* 0x000fe400017e640d */
[----:B------:R-:W-:Y:S01]  /*28f0*/  ISETP.GT.AND P2, PT, R3, 0x8, P4 ;  /* 0x000000080300780c */ /* 0x000fe20002744270 */
[----:B------:R-:W-:Y:S01]  /*2900*/  IMAD.X R23, R15, 0x1, R7, P1 ;  /* 0x000000010f177824 */ /* 0x000fe200008e0607 */
[----:B------:R-:W-:-:S04]  /*2910*/  LEA R10, P3, R11, UR14, 0x1 ;  /* 0x0000000e0b0a7c11 */ /* 0x000fc8000f8608ff */
[----:B------:R0:W-:Y:S01]  /*2920*/  @P0 STG.E.U16 desc[UR12][R22.64], R156 ;  /* 0x0000009c16000986 */ /* 0x0001e2000c10150c */
[----:B------:R-:W-:-:S06]  /*2930*/  LEA.HI.X R11, R11, UR15, R90, 0x1, P3 ;  /* 0x0000000f0b0b7c11 */ /* 0x000fcc00098f0c5a */
[----:B------:R-:W-:Y:S05]  /*2940*/  @!P2 BRA `(.L_x_31) ;  /* 0x000000000004a947 */ /* 0x000fea0003800000 */
[----:B------:R2:W5:Y:S02]  /*2950*/  LDG.E.LTC128B.U16 R89, desc[UR12][R10.64+0x2] ;  /* 0x0000020c0a597981 */ /* 0x000564000c1e1520 */
.L_x_31:
[----:B------:R-:W-:Y:S05]  /*2960*/  BSYNC B0 ;  /* 0x0000000000007941 */ /* 0x000fea0003800000 */
.L_x_30:
[----:B-----5:R-:W-:Y:S01]  /*2970*/  IMAD.U32 R167, R89, 0x10000, RZ ;  /* 0x0001000059a77824 */ /* 0x020fe200078e00ff */
[----:B------:R-:W-:Y:S01]  /*2980*/  ISETP.GT.AND P3, PT, R4, 0x8, PT ;  /* 0x000000080400780c */ /* 0x000fe20003f64270 */
[----:B------:R-:W-:Y:S01]  /*2990*/  BSSY B0, `(.L_x_32) ;  /* 0x000000a000007945 */ /* 0x000fe20003800000 */
[----:B------:R-:W-:Y:S01]  /*29a0*/  LOP3.LUT R88, R88, 0xfffffffb, RZ, 0xc0, !PT ;  /* 0xfffffffb58587812 */ /* 0x000fe200078ec0ff */
[----:B------:R-:W-:Y:S01]  /*29b0*/  FMUL R90, R167, R2 ;  /* 0x00000002a75a7220 */ /* 0x000fe20000400000 */
[----:B------:R-:W-:-:S03]  /*29c0*/  ISETP.GT.AND P0, PT, R3, RZ, P3 ;  /* 0x000000ff0300720c */ /* 0x000fc60001f04270 */
[----:B------:R-:W-:-:S05]  /*29d0*/  FFMA R90, R91, R0, R90 ;  /* 0x000000005b5a7223 */ /* 0x000fca000000005a */
[----:B------:R-:W-:Y:S02]  /*29e0*/  F2FP.BF16.F32.PACK_AB R90, RZ, R90 ;  /* 0x0000005aff5a723e */ /* 0x000fe400000010ff */
[----:B------:R-:W-:-:S03]  /*29f0*/  @P3 LOP3.LUT R88, R88, 0x4, RZ, 0xfc, !PT ;  /* 0x0000000458583812 */ /* 0x000fc600078efcff */
[----:B------:R3:W-:Y:S01]  /*2a00*/  @P2 STG.E.U16 desc[UR12][R22.64+0x2], R90 ;  /* 0x0000025a16002986 */ /* 0x0007e2000c10150c */
[----:B------:R-:W-:Y:S05]  /*2a10*/  @!P0 BRA `(.L_x_33) ;  /* 0x0000000000048947 */ /* 0x000fea0003800000 */
[----:B------:R4:W5:Y:S02]  /*2a20*/  LDG.E.LTC128B.U16 R89, desc[UR12][R8.64+0x10] ;  /* 0x0000100c08597981 */ /* 0x000964000c1e1520 */
.L_x_33:
[----:B------:R-:W-:Y:S05]  /*2a30*/  BSYNC B0 ;  /* 0x0000000000007941 */ /* 0x000fea0003800000 */
.L_x_32:
        /* <DEDUP_REMOVED lines=12> */
.L_x_35:
[----:B------:R-:W-:Y:S05]  /*2b00*/  BSYNC B0 ;  /* 0x0000000000007941 */ /* 0x000fea0003800000 */
.L_x_34:
[----:B0----5:R-:W-:Y:S01]  /*2b10*/  IMAD.U32 R91, R89, 0x10000, RZ ;  /* 0x00010000595b7824 */ /* 0x021fe200078e00ff */
[----:B------:R-:W-:Y:S01]  /*2b20*/  IADD3 R167, P0, R158, 0x40, RZ ;  /* 0x000000409ea77810 */ /* 0x000fe20007f1e0ff */
[----:B------:R-:W-:Y:S02]  /*2b30*/  BSSY B0, `(.L_x_36) ;  /* 0x000000d000007945 */ /* 0x000fe40003800000 */
[----:B---3--:R-:W-:Y:S02]  /*2b40*/  FMUL R90, R91, R2 ;  /* 0x000000025b5a7220 */ /* 0x008fe40000400000 */
[----:B------:R-:W-:Y:S01]  /*2b50*/  IMAD.X R158, RZ, RZ, R159, P0 ;  /* 0x000000ffff9e7224 */ /* 0x000fe200000e069f */
[----:B------:R-:W-:Y:S01]  /*2b60*/  ISETP.GT.AND P0, PT, R3, 0x8, P3 ;  /* 0x000000080300780c */ /* 0x000fe20001f04270 */
[----:B------:R-:W-:Y:S02]  /*2b70*/  FFMA R90, R93, R0, R90 ;  /* 0x000000005d5a7223 */ /* 0x000fe4000000005a */
[----:B------:R-:W-:-:S03]  /*2b80*/  IMAD R158, R158, UR10, RZ ;  /* 0x0000000a9e9e7c24 */ /* 0x000fc6000f8e02ff */
[----:B------:R-:W-:Y:S01]  /*2b90*/  F2FP.BF16.F32.PACK_AB R92, RZ, R90 ;  /* 0x0000005aff5c723e */ /* 0x000fe200000010ff */
[C---:B------:R-:W-:Y:S02]  /*2ba0*/  IMAD R169, R167.reuse, UR11, R158 ;  /* 0x0000000ba7a97c24 */ /* 0x040fe4000f8e029e */
[----:B------:R-:W-:Y:S02]  /*2bb0*/  IMAD.WIDE.U32 R90, R167, UR10, R160 ;  /* 0x0000000aa75a7c25 */ /* 0x000fe4000f8e00a0 */
[----:B------:R0:W-:Y:S02]  /*2bc0*/  @P1 STG.E.U16 desc[UR12][R6.64+0x12], R92 ;  /* 0x0000125c06001986 */ /* 0x0001e4000c10150c */
[----:B------:R-:W-:Y:S01]  /*2bd0*/  IMAD.IADD R93, R169, 0x1, R91 ;  /* 0x00000001a95d7824 */ /* 0x000fe200078e025b */
[----:B------:R-:W-:Y:S06]  /*2be0*/  @!P0 BRA `(.L_x_37) ;  /* 0x0000000000048947 */ /* 0x000fec0003800000 */
[----:B------:R3:W5:Y:S02]  /*2bf0*/  LDG.E.LTC128B.U16 R89, desc[UR12][R10.64+0x10] ;  /* 0x0000100c0a597981 */ /* 0x000764000c1e1520 */
.L_x_37:
[----:B------:R-:W-:Y:S05]  /*2c00*/  BSYNC B0 ;  /* 0x0000000000007941 */ /* 0x000fea0003800000 */
.L_x_36:
[----:B------:R-:W-:Y:S01]  /*2c10*/  IMAD.WIDE.U32 R158, R167, UR10, R164 ;  /* 0x0000000aa79e7c25 */ /* 0x000fe2000f8e00a4 */
[----:B------:R-:W-:Y:S03]  /*2c20*/  BSSY B0, `(.L_x_38) ;  /* 0x0000017000007945 */ /* 0x000fe60003800000 */
[----:B0-----:R-:W-:Y:S02]  /*2c30*/  IMAD.MOV.U32 R92, RZ, RZ, R90 ;  /* 0x000000ffff5c7224 */ /* 0x001fe400078e005a */
[----:B-----5:R-:W-:Y:S02]  /*2c40*/  IMAD.U32 R163, R89, 0x10000, RZ ;  /* 0x0001000059a37824 */ /* 0x020fe400078e00ff */
[----:B------:R-:W-:Y:S01]  /*2c50*/  IMAD.WIDE.U32 R90, R14, UR8, R92 ;  /* 0x000000080e5a7c25 */ /* 0x000fe2000f8e005c */
[----:B------:R-:W-:-:S03]  /*2c60*/  IADD3 R92, P1, R162, R158, RZ ;  /* 0x0000009ea25c7210 */ /* 0x000fc60007f3e0ff */
[----:B------:R-:W-:Y:S01]  /*2c70*/  FMUL R163, R163, R2 ;  /* 0x00000002a3a37220 */ /* 0x000fe20000400000 */
[----:B------:R-:W-:-:S03]  /*2c80*/  IMAD.IADD R165, R169, 0x1, R159 ;  /* 0x00000001a9a57824 */ /* 0x000fc600078e029f */
[----:B------:R-:W-:Y:S01]  /*2c90*/  FFMA R163, R94, R0, R163 ;  /* 0x000000005ea37223 */ /* 0x000fe200000000a3 */
[----:B------:R-:W-:Y:S02]  /*2ca0*/  IMAD.IADD R91, R154, 0x1, R91 ;  /* 0x000000019a5b7824 */ /* 0x000fe400078e025b */
[----:B------:R-:W-:Y:S01]  /*2cb0*/  IMAD.X R93, R165, 0x1, R161, P1 ;  /* 0x00000001a55d7824 */ /* 0x000fe200008e06a1 */
[----:B------:R-:W-:Y:S01]  /*2cc0*/  ISETP.GT.AND P1, PT, R3, 0x8, P2 ;  /* 0x000000080300780c */ /* 0x000fe20001724270 */
[----:B------:R-:W-:Y:S01]  /*2cd0*/  IMAD.WIDE.U32 R90, R21, UR6, R90 ;  /* 0x00000006155a7c25 */ /* 0x000fe2000f8e005a */
[----:B------:R-:W-:-:S03]  /*2ce0*/  F2FP.BF16.F32.PACK_AB R163, RZ, R163 ;  /* 0x000000a3ffa3723e */ /* 0x000fc600000010ff */
[----:B------:R-:W-:Y:S01]  /*2cf0*/  IMAD.WIDE.U32 R92, R14, UR8, R92 ;  /* 0x000000080e5c7c25 */ /* 0x000fe2000f8e005c */
[----:B------:R-:W-:Y:S01]  /*2d00*/  PRMT R14, R89, 0x7610, R14 ;  /* 0x00007610590e7816 */ /* 0x000fe2000000000e */
[----:B------:R0:W-:Y:S01]  /*2d10*/  @P0 STG.E.U16 desc[UR12][R22.64+0x10], R163 ;  /* 0x000010a316000986 */ /* 0x0001e2000c10150c */
[----:B------:R-:W-:Y:S01]  /*2d20*/  IADD3 R94, P0, P2, R155, R90, R12 ;  /* 0x0000005a9b5e7210 */ /* 0x000fe20007a1e00c */
[----:B------:R-:W-:Y:S02]  /*2d30*/  IMAD.IADD R161, R152, 0x1, R91 ;  /* 0x0000000198a17824 */ /* 0x000fe400078e025b */
[----:B------:R-:W-:-:S03]  /*2d40*/  IMAD.IADD R93, R154, 0x1, R93 ;  /* 0x000000019a5d7824 */ /* 0x000fc600078e025d */
[----:B------:R-:W-:Y:S01]  /*2d50*/  IADD3.X R161, R153, R161, R13, P0, P2 ;  /* 0x000000a199a17210 */ /* 0x000fe200007e440d */
[----:B------:R-:W-:Y:S01]  /*2d60*/  IMAD.WIDE.U32 R90, R21, UR6, R92 ;  /* 0x00000006155a7c25 */ /* 0x000fe2000f8e005c */
[----:B------:R-:W-:Y:S06]  /*2d70*/  @!P1 BRA `(.L_x_39) ;  /* 0x0000000000049947 */ /* 0x000fec0003800000 */
[----:B------:R0:W5:Y:S02]  /*2d80*/  LDG.E.LTC128B.U16 R14, desc[UR12][R10.64+0x12] ;  /* 0x0000120c0a0e7981 */ /* 0x000164000c1e1520 */
.L_x_39:
[----:B------:R-:W-:Y:S05]  /*2d90*/  BSYNC B0 ;  /* 0x0000000000007941 */ /* 0x000fea0003800000 */
.L_x_38:
[----:B-----5:R-:W-:Y:S01]  /*2da0*/  IMAD.U32 R21, R14, 0x10000, RZ ;  /* 0x000100000e157824 */ /* 0x020fe200078e00ff */
[----:B------:R-:W-:Y:S01]  /*2db0*/  IADD3 R155, P0, P2, R155, R90, R12 ;  /* 0x0000005a9b9b7210 */ /* 0x000fe20007a1e00c */
[----:B------:R-:W-:Y:S01]  /*2dc0*/  IMAD.IADD R90, R152, 0x1, R91 ;  /* 0x00000001985a7824 */ /* 0x000fe200078e025b */
[C---:B------:R-:W-:Y:S01]  /*2dd0*/  SHF.L.U64.HI R91, R20.reuse, 0x1, R157 ;  /* 0x00000001145b7819 */ /* 0x040fe2000001029d */
[----:B------:R-:W-:Y:S01]  /*2de0*/  FMUL R12, R21, R2 ;  /* 0x00000002150c7220 */ /* 0x000fe20000400000 */
[----:B------:R-:W-:Y:S01]  /*2df0*/  IMAD.SHL.U32 R89, R20, 0x2, RZ ;  /* 0x0000000214597824 */ /* 0x000fe200078e00ff */
[----:B------:R-:W-:Y:S01]  /*2e00*/  ISETP.GT.AND P3, PT, R4, 0x10, PT ;  /* 0x000000100400780c */ /* 0x000fe20003f64270 */
[----:B------:R-:W-:Y:S01]  /*2e10*/  BSSY B0, `(.L_x_40) ;  /* 0x000000f000007945 */ /* 0x000fe20003800000 */
[----:B------:R-:W-:Y:S01]  /*2e20*/  FFMA R12, R95, R0, R12 ;  /* 0x000000005f0c7223 */ /* 0x000fe2000000000c */
[----:B------:R-:W-:Y:S01]  /*2e30*/  IADD3.X R90, R153, R90, R13, P0, P2 ;  /* 0x0000005a995a7210 */ /* 0x000fe200007e440d */
[----:B------:R-:W-:Y:S01]  /*2e40*/  @P1 IMAD.MOV.U32 R13, RZ, RZ, R23 ;  /* 0x000000ffff0d1224 */ /* 0x000fe200078e0017 */
[----:B------:R-:W-:-:S02]  /*2e50*/  IADD3 R20, P0, P2, R5, R6, R89 ;  /* 0x0000000605147210 */ /* 0x000fc40007a1e059 */
[----:B------:R-:W-:Y:S02]  /*2e60*/  F2FP.BF16.F32.PACK_AB R12, RZ, R12 ;  /* 0x0000000cff0c723e */ /* 0x000fe400000010ff */
[----:B------:R-:W-:Y:S02]  /*2e70*/  IADD3.X R21, R15, R7, R91, P0, P2 ;  /* 0x000000070f157210 */ /* 0x000fe400007e445b */
[----:B------:R-:W-:Y:S01]  /*2e80*/  PRMT R92, R12, 0x7610, R92 ;  /* 0x000076100c5c7816 */ /* 0x000fe2000000005c */
[----:B------:R-:W-:Y:S01]  /*2e90*/  @P1 IMAD.MOV.U32 R12, RZ, RZ, R22 ;  /* 0x000000ffff0c1224 */ /* 0x000fe200078e0016 */
[----:B------:R-:W-:Y:S02]  /*2ea0*/  ISETP.GT.AND P0, PT, R3, RZ, P3 ;  /* 0x000000ff0300720c */ /* 0x000fe40001f04270 */
[----:B------:R-:W-:Y:S02]  /*2eb0*/  LOP3.LUT R88, R88, 0xffffffef, RZ, 0xc0, !PT ;  /* 0xffffffef58587812 */ /* 0x000fe400078ec0ff */
[----:B------:R0:W-:Y:S02]  /*2ec0*/  @P1 STG.E.U16 desc[UR12][R12.64+0x12], R92 ;  /* 0x0000125c0c001986 */ /* 0x0001e4000c10150c */
[----:B------:R-:W-:-:S07]  /*2ed0*/  @P3 LOP3.LUT R88, R88, 0x10, RZ, 0xfc, !PT ;  /* 0x0000001058583812 */ /* 0x000fce00078efcff */
[----:B------:R-:W-:Y:S05]  /*2ee0*/  @!P0 BRA `(.L_x_41) ;  /* 0x0000000000048947 */ /* 0x000fea0003800000 */
[----:B------:R0:W5:Y:S02]  /*2ef0*/  LDG.E.LTC128B.U16 R14, desc[UR12][R8.64+0x20] ;  /* 0x0000200c080e7981 */ /* 0x000164000c1e1520 */
.L_x_41:
[----:B------:R-:W-:Y:S05]  /*2f00*/  BSYNC B0 ;  /* 0x0000000000007941 */ /* 0x000fea0003800000 */
.L_x_40:
[----:B0----5:R-:W-:Y:S01]  /*2f10*/  IMAD.U32 R13, R14, 0x10000, RZ ;  /* 0x000100000e0d7824 */ /* 0x021fe200078e00ff */
[----:B------:R-:W-:Y:S01]  /*2f20*/  ISETP.GT.AND P1, PT, R4, 0x11, PT ;  /* 0x000000110400780c */ /* 0x000fe20003f24270 */
[----:B------:R-:W-:Y:S01]  /*2f30*/  BSSY B0, `(.L_x_42) ;  /* 0x000000a000007945 */ /* 0x000fe20003800000 */
[----:B------:R-:W-:Y:S01]  /*2f40*/  LOP3.LUT R88, R88, 0xffffffbf, RZ, 0xc0, !PT ;  /* 0xffffffbf58587812 */ /* 0x000fe200078ec0ff */
[----:B------:R-:W-:-:S04]  /*2f50*/  FMUL R13, R13, R2 ;  /* 0x000000020d0d7220 */ /* 0x000fc80000400000 */
[----:B------:R-:W-:-:S05]  /*2f60*/  FFMA R13, R96, R0, R13 ;  /* 0x00000000600d7223 */ /* 0x000fca000000000d */
[----:B------:R-:W-:Y:S02]  /*2f70*/  F2FP.BF16.F32.PACK_AB R13, RZ, R13 ;  /* 0x0000000dff0d723e */ /* 0x000fe400000010ff */
[----:B------:R-:W-:-:S03]  /*2f80*/  @P1 LOP3.LUT R88, R88, 0x40, RZ, 0xfc, !PT ;  /* 0x0000004058581812 */ /* 0x000fc600078efcff */
[----:B------:R0:W-:Y:S01]  /*2f90*/  @P0 STG.E.U16 desc[UR12][R6.64+0x20], R13 ;  /* 0x0000200d06000986 */ /* 0x0001e2000c10150c */
[----:B------:R-:W-:-:S13]  /*2fa0*/  ISETP.GT.AND P0, PT, R3, RZ, P1 ;  /* 0x000000ff0300720c */ /* 0x000fda0000f04270 */
[----:B0-----:R-:W-:Y:S05]  /*2fb0*/  @!P0 BRA `(.L_x_43) ;  /* 0x0000000000048947 */ /* 0x001fea0003800000 */
[----:B------:R0:W5:Y:S02]  /*2fc0*/  LDG.E.LTC128B.U16 R14, desc[UR12][R8.64+0x22] ;  /* 0x0000220c080e7981 */ /* 0x000164000c1e1520 */
.L_x_43:
[----:B------:R-:W-:Y:S05]  /*2fd0*/  BSYNC B0 ;  /* 0x0000000000007941 */ /* 0x000fea0003800000 */
.L_x_42:
[----:B-----5:R-:W-:Y:S01]  /*2fe0*/  IMAD.U32 R13, R14, 0x10000, RZ ;  /* 0x000100000e0d7824 */ /* 0x020fe200078e00ff */
[----:B------:R-:W-:Y:S03]  /*2ff0*/  BSSY B0, `(.L_x_44) ;  /* 0x0000008000007945 */ /* 0x000fe60003800000 */
[----:B------:R-:W-:-:S04]  /*3000*/  FMUL R12, R13, R2 ;  /* 0x000000020d0c7220 */ /* 0x000fc80000400000 */
[----:B------:R-:W-:-:S05]  /*3010*/  FFMA R12, R97, R0, R12 ;  /* 0x00000000610c7223 */ /* 0x000fca000000000c */
[----:B------:R-:W-:-:S05]  /*3020*/  F2FP.BF16.F32.PACK_AB R12, RZ, R12 ;  /* 0x0000000cff0c723e */ /* 0x000fca00000010ff */
[----:B------:R0:W-:Y:S01]  /*3030*/  @P0 STG.E.U16 desc[UR12][R6.64+0x22], R12 ;  /* 0x0000220c06000986 */ /* 0x0001e2000c10150c */
[----:B------:R-:W-:-:S13]  /*3040*/  ISETP.GT.AND P0, PT, R3, 0x8, P3 ;  /* 0x000000080300780c */ /* 0x000fda0001f04270 */
[----:B0-----:R-:W-:Y:S05]  /*3050*/  @!P0 BRA `(.L_x_45) ;  /* 0x0000000000048947 */ /* 0x001fea0003800000 */
[----:B------:R0:W5:Y:S02]  /*3060*/  LDG.E.LTC128B.U16 R14, desc[UR12][R10.64+0x20] ;  /* 0x0000200c0a0e7981 */ /* 0x000164000c1e1520 */
.L_x_45:
[----:B------:R-:W-:Y:S05]  /*3070*/  BSYNC B0 ;  /* 0x0000000000007941 */ /* 0x000fea0003800000 */
.L_x_44:
[----:B-----5:R-:W-:Y:S01]  /*3080*/  IMAD.U32 R13, R14, 0x10000, RZ ;  /* 0x000100000e0d7824 */ /* 0x020fe200078e00ff */
[----:B------:R-:W-:Y:S01]  /*3090*/  BSSY B0, `(.L_x_46) ;  /* 0x000000b000007945 */ /* 0x000fe20003800000 */
[----:B------:R-:W-:Y:S02]  /*30a0*/  @P0 IMAD.MOV.U32 R12, RZ, RZ, R22 ;  /* 0x000000ffff0c0224 */ /* 0x000fe400078e0016 */
[----:B------:R-:W-:-:S04]  /*30b0*/  FMUL R13, R13, R2 ;  /* 0x000000020d0d7220 */ /* 0x000fc80000400000 */
[----:B------:R-:W-:-:S05]  /*30c0*/  FFMA R13, R98, R0, R13 ;  /* 0x00000000620d7223 */ /* 0x000fca000000000d */
[----:B------:R-:W-:-:S04]  /*30d0*/  F2FP.BF16.F32.PACK_AB R13, RZ, R13 ;  /* 0x0000000dff0d723e */ /* 0x000fc800000010ff */
[----:B------:R-:W-:Y:S01]  /*30e0*/  PRMT R92, R13, 0x7610, R92 ;  /* 0x000076100d5c7816 */ /* 0x000fe2000000005c */
[----:B------:R-:W-:-:S05]  /*30f0*/  @P0 IMAD.MOV.U32 R13, RZ, RZ, R23 ;  /* 0x000000ffff0d0224 */ /* 0x000fca00078e0017 */
[----:B------:R0:W-:Y:S01]  /*3100*/  @P0 STG.E.U16 desc[UR12][R12.64+0x20], R92 ;  /* 0x0000205c0c000986 */ /* 0x0001e2000c10150c */
[----:B------:R-:W-:-:S13]  /*3110*/  ISETP.GT.AND P0, PT, R3, 0x8, P1 ;  /* 0x000000080300780c */ /* 0x000fda0000f04270 */
[----:B0-----:R-:W-:Y:S05]  /*3120*/  @!P0 BRA `(.L_x_47) ;  /* 0x0000000000048947 */ /* 0x001fea0003800000 */
[----:B------:R0:W5:Y:S02]  /*3130*/  LDG.E.LTC128B.U16 R14, desc[UR12][R10.64+0x22] ;  /* 0x0000220c0a0e7981 */ /* 0x000164000c1e1520 */
.L_x_47:
[----:B------:R-:W-:Y:S05]  /*3140*/  BSYNC B0 ;  /* 0x0000000000007941 */ /* 0x000fea0003800000 */
.L_x_46:
[----:B-----5:R-:W-:Y:S01]  /*3150*/  IMAD.U32 R13, R14, 0x10000, RZ ;  /* 0x000100000e0d7824 */ /* 0x020fe200078e00ff */
[----:B------:R-:W-:Y:S01]  /*3160*/  ISETP.GT.AND P2, PT, R4, 0x18, PT ;  /* 0x000000180400780c */ /* 0x000fe20003f44270 */
[----:B------:R-:W-:Y:S01]  /*3170*/  BSSY B0, `(.L_x_48) ;  /* 0x0000017000007945 */ /* 0x000fe20003800000 */
[----:B------:R-:W-:Y:S01]  /*3180*/  LOP3.LUT R88, R88, 0xfbffffff, RZ, 0xc0, !PT ;  /* 0xfbffffff58587812 */ /* 0x000fe200078ec0ff */
[----:B------:R-:W-:-:S04]  /*3190*/  FMUL R12, R13, R2 ;  /* 0x000000020d0c7220 */ /* 0x000fc80000400000 */
[----:B------:R-:W-:-:S05]  /*31a0*/  FFMA R12, R99, R0, R12 ;  /* 0x00000000630c7223 */ /* 0x000fca000000000c */
[----:B------:R-:W-:Y:S02]  /*31b0*/  F2FP.BF16.F32.PACK_AB R12, RZ, R12 ;  /* 0x0000000cff0c723e */ /* 0x000fe400000010ff */
[----:B------:R-:W-:Y:S02]  /*31c0*/  @P2 LOP3.LUT R88, R88, 0x4000000, RZ, 0xfc, !PT ;  /* 0x0400000058582812 */ /* 0x000fe400078efcff */
[----:B------:R-:W-:Y:S01]  /*31d0*/  PRMT R17, R12, 0x7610, R17 ;  /* 0x000076100c117816 */ /* 0x000fe20000000011 */
[----:B------:R-:W-:-:S04]  /*31e0*/  IMAD.WIDE.U32 R12, R167, UR10, R18 ;  /* 0x0000000aa70c7c25 */ /* 0x000fc8000f8e0012 */
[----:B------:R1:W-:Y:S01]  /*31f0*/  @P0 STG.E.U16 desc[UR12][R22.64+0x22], R17 ;  /* 0x0000221116000986 */ /* 0x0003e2000c10150c */
[----:B------:R-:W-:Y:S01]  /*3200*/  IMAD.IADD R13, R13, 0x1, R169 ;  /* 0x000000010d0d7824 */ /* 0x000fe200078e02a9 */
[----:B------:R-:W-:-:S04]  /*3210*/  LEA R92, P0, R12, UR14, 0x1 ;  /* 0x0000000e0c5c7c11 */ /* 0x000fc8000f8008ff */
[----:B------:R-:W-:Y:S02]  /*3220*/  LEA.HI.X R93, R12, UR15, R13, 0x1, P0 ;  /* 0x0000000f0c5d7c11 */ /* 0x000fe400080f0c0d */
[----:B------:R-:W-:-:S04]  /*3230*/  LEA R12, P0, R94, UR14, 0x1 ;  /* 0x0000000e5e0c7c11 */ /* 0x000fc8000f8008ff */
[----:B------:R-:W-:Y:S02]  /*3240*/  LEA.HI.X R13, R94, UR15, R161, 0x1, P0 ;  /* 0x0000000f5e0d7c11 */ /* 0x000fe400080f0ca1 */
[----:B------:R-:W-:-:S05]  /*3250*/  IADD3 R16, P0, R16, R158, RZ ;  /* 0x0000009e10107210 */ /* 0x000fca0007f1e0ff */
[----:B------:R-:W-:Y:S01]  /*3260*/  IMAD.X R19, R165, 0x1, R19, P0 ;  /* 0x00000001a5137824 */ /* 0x000fe200000e0613 */
[----:B------:R-:W-:-:S04]  /*3270*/  LEA R18, P0, R16, UR14, 0x1 ;  /* 0x0000000e10127c11 */ /* 0x000fc8000f8008ff */
[----:B------:R-:W-:Y:S02]  /*3280*/  LEA.HI.X R19, R16, UR15, R19, 0x1, P0 ;  /* 0x0000000f10137c11 */ /* 0x000fe400080f0c13 */
[----:B------:R-:W-:-:S04]  /*3290*/  LEA R16, P0, R155, UR14, 0x1 ;  /* 0x0000000e9b107c11 */ /* 0x000fc8000f8008ff */
[----:B-1----:R-:W-:Y:S02]  /*32a0*/  LEA.HI.X R17, R155, UR15, R90, 0x1, P0 ;  /* 0x0000000f9b117c11 */ /* 0x002fe400080f0c5a */
[----:B------:R-:W-:-:S13]  /*32b0*/  ISETP.GT.AND P0, PT, R3, RZ, P2 ;  /* 0x000000ff0300720c */ /* 0x000fda0001704270 */
[----:B------:R-:W-:Y:S05]  /*32c0*/  @!P0 BRA `(.L_x_49) ;  /* 0x0000000000048947 */ /* 0x000fea0003800000 */
[----:B------:R1:W5:Y:S02]  /*32d0*/  LDG.E.LTC128B.U16 R14, desc[UR12][R8.64+0x30] ;  /* 0x0000300c080e7981 */ /* 0x000364000c1e1520 */
.L_x_49:
[----:B------:R-:W-:Y:S05]  /*32e0*/  BSYNC B0 ;  /* 0x0000000000007941 */ /* 0x000fea0003800000 */
.L_x_48:
[----:B-----5:R-:W-:Y:S01]  /*32f0*/  IMAD.U32 R95, R14, 0x10000, RZ ;  /* 0x000100000e5f7824 */ /* 0x020fe200078e00ff */
        /* <DEDUP_REMOVED lines=11> */
.L_x_51:
[----:B------:R-:W-:Y:S05]  /*33b0*/  BSYNC B0 ;  /* 0x0000000000007941 */ /* 0x000fea0003800000 */
.L_x_50:
        /* <DEDUP_REMOVED lines=9> */
.L_x_53:
[----:B------:R-:W-:Y:S05]  /*3450*/  BSYNC B0 ;  /* 0x0000000000007941 */ /* 0x000fea0003800000 */
.L_x_52:
        /* <DEDUP_REMOVED lines=9> */
.L_x_55:
[----:B------:R-:W-:Y:S05]  /*34f0*/  BSYNC B0 ;  /* 0x0000000000007941 */ /* 0x000fea0003800000 */
.L_x_54:
        /* <DEDUP_REMOVED lines=12> */
.L_x_57:
[----:B------:R-:W-:Y:S05]  /*35c0*/  BSYNC B0 ;  /* 0x0000000000007941 */ /* 0x000fea0003800000 */
.L_x_56:
        /* <DEDUP_REMOVED lines=12> */
.L_x_59:
[----:B------:R-:W-:Y:S05]  /*3690*/  BSYNC B0 ;  /* 0x0000000000007941 */ /* 0x000fea0003800000 */
.L_x_58:
        /* <DEDUP_REMOVED lines=9> */
.L_x_61:
[----:B------:R-:W-:Y:S05]  /*3730*/  BSYNC B0 ;  /* 0x0000000000007941 */ /* 0x000fea0003800000 */
.L_x_60:
        /* <DEDUP_REMOVED lines=9> */
.L_x_63:
[----:B------:R-:W-:Y:S05]  /*37d0*/  BSYNC B0 ;  /* 0x0000000000007941 */ /* 0x000fea0003800000 */
.L_x_62:
        /* <DEDUP_REMOVED lines=12> */
.L_x_65:
[----:B------:R-:W-:Y:S05]  /*38a0*/  BSYNC B0 ;  /* 0x0000000000007941 */ /* 0x000fea0003800000 */
.L_x_64:
        /* <DEDUP_REMOVED lines=12> */
.L_x_67:
[----:B------:R-:W-:Y:S05]  /*3970*/  BSYNC B0 ;  /* 0x0000000000007941 */ /* 0x000fea0003800000 */
.L_x_66:
        /* <DEDUP_REMOVED lines=9> */
.L_x_69:
[----:B------:R-:W-:Y:S05]  /*3a10*/  BSYNC B0 ;  /* 0x0000000000007941 */ /* 0x000fea0003800000 */
.L_x_68:
        /* <DEDUP_REMOVED lines=9> */
.L_x_71:
[----:B------:R-:W-:Y:S05]  /*3ab0*/  BSYNC B0 ;  /* 0x0000000000007941 */ /* 0x000fea0003800000 */
.L_x_70:
        /* <DEDUP_REMOVED lines=12> */
.L_x_73:
[----:B------:R-:W-:Y:S05]  /*3b80*/  BSYNC B0 ;  /* 0x0000000000007941 */ /* 0x000fea0003800000 */
.L_x_72:
        /* <DEDUP_REMOVED lines=12> */
.L_x_75:
[----:B------:R-:W-:Y:S05]  /*3c50*/  BSYNC B0 ;  /* 0x0000000000007941 */ /* 0x000fea0003800000 */
.L_x_74:
        /* <DEDUP_REMOVED lines=9> */
.L_x_77:
[----:B------:R-:W-:Y:S05]  /*3cf0*/  BSYNC B0 ;  /* 0x0000000000007941 */ /* 0x000fea0003800000 */
.L_x_76:
        /* <DEDUP_REMOVED lines=9> */
.L_x_79:
[----:B------:R-:W-:Y:S05]  /*3d90*/  BSYNC B0 ;  /* 0x0000000000007941 */ /* 0x000fea0003800000 */
.L_x_78:
        /* <DEDUP_REMOVED lines=12> */
.L_x_81:
[----:B------:R-:W-:Y:S05]  /*3e60*/  BSYNC B0 ;  /* 0x0000000000007941 */ /* 0x000fea0003800000 */
.L_x_80:
        /* <DEDUP_REMOVED lines=12> */
.L_x_83:
[----:B------:R-:W-:Y:S05]  /*3f30*/  BSYNC B0 ;  /* 0x0000000000007941 */ /* 0x000fea0003800000 */
.L_x_82:
        /* <DEDUP_REMOVED lines=9> */
.L_x_85:
[----:B------:R-:W-:Y:S05]  /*3fd0*/  BSYNC B0 ;  /* 0x0000000000007941 */ /* 0x000fea0003800000 */
.L_x_84:
        /* <DEDUP_REMOVED lines=9> */
.L_x_87:
[----:B------:R-:W-:Y:S05]  /*4070*/  BSYNC B0 ;  /* 0x0000000000007941 */ /* 0x000fea0003800000 */
.L_x_86:
        /* <DEDUP_REMOVED lines=12> */
.L_x_89:
[----:B------:R-:W-:Y:S05]  /*4140*/  BSYNC B0 ;  /* 0x0000000000007941 */ /* 0x000fea0003800000 */
.L_x_88:
        /* <DEDUP_REMOVED lines=12> */
.L_x_91:
[----:B------:R-:W-:Y:S05]  /*4210*/  BSYNC B0 ;  /* 0x0000000000007941 */ /* 0x000fea0003800000 */
.L_x_90:
        /* <DEDUP_REMOVED lines=9> */
.L_x_93:
[----:B------:R-:W-:Y:S05]  /*42b0*/  BSYNC B0 ;  /* 0x0000000000007941 */ /* 0x000fea0003800000 */
.L_x_92:
        /* <DEDUP_REMOVED lines=9> */
.L_x_95:
[----:B------:R-:W-:Y:S05]  /*4350*/  BSYNC B0 ;  /* 0x0000000000007941 */ /* 0x000fea0003800000 */
.L_x_94:
        /* <DEDUP_REMOVED lines=12> */
.L_x_97:
[----:B------:R-:W-:Y:S05]  /*4420*/  BSYNC B0 ;  /* 0x0000000000007941 */ /* 0x000fea0003800000 */
.L_x_96:
        /* <DEDUP_REMOVED lines=12> */
.L_x_99:
[----:B------:R-:W-:Y:S05]  /*44f0*/  BSYNC B0 ;  /* 0x0000000000007941 */ /* 0x000fea0003800000 */
.L_x_98:
        /* <DEDUP_REMOVED lines=9> */
.L_x_101:
[----:B------:R-:W-:Y:S05]  /*4590*/  BSYNC B0 ;  /* 0x0000000000007941 */ /* 0x000fea0003800000 */
.L_x_100:
        /* <DEDUP_REMOVED lines=9> */
.L_x_103:
[----:B------:R-:W-:Y:S05]  /*4630*/  BSYNC B0 ;  /* 0x0000000000007941 */ /* 0x000fea0003800000 */
.L_x_102:
        /* <DEDUP_REMOVED lines=12> */
.L_x_105:
[----:B------:R-:W-:Y:S05]  /*4700*/  BSYNC B0 ;  /* 0x0000000000007941 */ /* 0x000fea0003800000 */
.L_x_104:
        /* <DEDUP_REMOVED lines=12> */
.L_x_107:
[----:B------:R-:W-:Y:S05]  /*47d0*/  BSYNC B0 ;  /* 0x0000000000007941 */ /* 0x000fea0003800000 */
.L_x_106:
        /* <DEDUP_REMOVED lines=9> */
.L_x_109:
[----:B------:R-:W-:Y:S05]  /*4870*/  BSYNC B0 ;  /* 0x0000000000007941 */ /* 0x000fea0003800000 */
.L_x_108:
        /* <DEDUP_REMOVED lines=9> */
.L_x_111:
[----:B------:R-:W-:Y:S05]  /*4910*/  BSYNC B0 ;  /* 0x0000000000007941 */ /* 0x000fea0003800000 */
.L_x_110:
        /* <DEDUP_REMOVED lines=12> */
.L_x_113:
[----:B------:R-:W-:Y:S05]  /*49e0*/  BSYNC B0 ;  /* 0x0000000000007941 */ /* 0x000fea0003800000 */
.L_x_112:
        /* <DEDUP_REMOVED lines=12> */
.L_x_115:
[----:B------:R-:W-:Y:S05]  /*4ab0*/  BSYNC B0 ;  /* 0x0000000000007941 */ /* 0x000fea0003800000 */
.L_x_114:
        /* <DEDUP_REMOVED lines=9> */
.L_x_117:
[----:B------:R-:W-:Y:S05]  /*4b50*/  BSYNC B0 ;  /* 0x0000000000007941 */ /* 0x000fea0003800000 */
.L_x_116:
        /* <DEDUP_REMOVED lines=9> */
.L_x_119:
[----:B------:R-:W-:Y:S05]  /*4bf0*/  BSYNC B0 ;  /* 0x0000000000007941 */ /* 0x000fea0003800000 */
.L_x_118:
        /* <DEDUP_REMOVED lines=12> */
.L_x_121:
[----:B------:R-:W-:Y:S05]  /*4cc0*/  BSYNC B0 ;  /* 0x0000000000007941 */ /* 0x000fea0003800000 */
.L_x_120:
        /* <DEDUP_REMOVED lines=12> */
.L_x_123:
[----:B------:R-:W-:Y:S05]  /*4d90*/  BSYNC B0 ;  /* 0x0000000000007941 */ /* 0x000fea0003800000 */
.L_x_122:
        /* <DEDUP_REMOVED lines=9> */
.L_x_125:
[----:B------:R-:W-:Y:S05]  /*4e30*/  BSYNC B0 ;  /* 0x0000000000007941 */ /* 0x000fea0003800000 */
.L_x_124:
        /* <DEDUP_REMOVED lines=9> */
.L_x_127:
[----:B------:R-:W-:Y:S05]  /*4ed0*/  BSYNC B0 ;  /* 0x0000000000007941 */ /* 0x000fea0003800000 */
.L_x_126:
        /* <DEDUP_REMOVED lines=12> */
.L_x_129:
[----:B------:R-:W-:Y:S05]  /*4fa0*/  BSYNC B0 ;  /* 0x0000000000007941 */ /* 0x000fea0003800000 */
.L_x_128:
        /* <DEDUP_REMOVED lines=12> */
.L_x_131:
[----:B------:R-:W-:Y:S05]  /*5070*/  BSYNC B0 ;  /* 0x0000000000007941 */ /* 0x000fea0003800000 */
.L_x_130:
        /* <DEDUP_REMOVED lines=9> */
.L_x_133:
[----:B------:R-:W-:Y:S05]  /*5110*/  BSYNC B0 ;  /* 0x0000000000007941 */ /* 0x000fea0003800000 */
.L_x_132:
        /* <DEDUP_REMOVED lines=9> */
.L_x_135:
[----:B------:R-:W-:Y:S05]  /*51b0*/  BSYNC B0 ;  /* 0x0000000000007941 */ /* 0x000fea0003800000 */
.L_x_134:
[----:B-----5:R-:W-:Y:S01]  /*51c0*/  IMAD.U32 R95, R14, 0x10000, RZ ;  /* 0x000100000e5f7824 */ /* 0x020fe200078e00ff */
[----:B------:R-:W-:Y:S01]  /*51d0*/  ISETP.GT.AND P3, PT, R4, 0x70, PT ;  /* 0x000000700400780c */ /* 0x000fe20003f64270 */
[----:B------:R-:W-:Y:S02]  /*51e0*/  BSSY B0, `(.L_x_136) ;  /* 0x0000008000007945 */ /* 0x000fe40003800000 */
[----:B------:R-:W-:-:S04]  /*51f0*/  FMUL R90, R95, R2 ;  /* 0x000000025f5a7220 */ /* 0x000fc80000400000 */
[----:B------:R-:W-:-:S05]  /*5200*/  FFMA R90, R143, R0, R90 ;  /* 0x000000008f5a7223 */ /* 0x000fca000000005a */
[----:B------:R-:W-:-:S05]  /*5210*/  F2FP.BF16.F32.PACK_AB R90, RZ, R90 ;  /* 0x0000005aff5a723e */ /* 0x000fca00000010ff */
[----:B------:R0:W-:Y:S01]  /*5220*/  @P0 STG.E.U16 desc[UR12][R22.64+0xd2], R90 ;  /* 0x0000d25a16000986 */ /* 0x0001e2000c10150c */
[----:B------:R-:W-:-:S13]  /*5230*/  ISETP.GT.AND P0, PT, R3, RZ, P3 ;  /* 0x000000ff0300720c */ /* 0x000fda0001f04270 */
[----:B0-----:R-:W-:Y:S05]  /*5240*/  @!P0 BRA `(.L_x_137) ;  /* 0x0000000000048947 */ /* 0x001fea0003800000 */
[----:B------:R0:W5:Y:S02]  /*5250*/  LDG.E.LTC128B.U16 R14, desc[UR12][R8.64+0xe0] ;  /* 0x0000e00c080e7981 */ /* 0x000164000c1e1520 */
.L_x_137:
[----:B------:R-:W-:Y:S05]  /*5260*/  BSYNC B0 ;  /* 0x0000000000007941 */ /* 0x000fea0003800000 */
.L_x_136:
        /* <DEDUP_REMOVED lines=10> */
.L_x_139:
[----:B------:R-:W-:Y:S05]  /*5310*/  BSYNC B0 ;  /* 0x0000000000007941 */ /* 0x000fea0003800000 */
.L_x_138:
        /* <DEDUP_REMOVED lines=9> */
.L_x_141:
[----:B------:R-:W-:Y:S05]  /*53b0*/  BSYNC B0 ;  /* 0x0000000000007941 */ /* 0x000fea0003800000 */
.L_x_140:
        /* <DEDUP_REMOVED lines=9> */
.L_x_143:
[----:B------:R-:W-:Y:S05]  /*5450*/  BSYNC B0 ;  /* 0x0000000000007941 */ /* 0x000fea0003800000 */
.L_x_142:
        /* <DEDUP_REMOVED lines=10> */
.L_x_145:
[----:B------:R-:W-:Y:S05]  /*5500*/  BSYNC B0 ;  /* 0x0000000000007941 */ /* 0x000fea0003800000 */
.L_x_144:
[----:B-----5:R-:W-:Y:S01]  /*5510*/  IMAD.U32 R95, R14, 0x10000, RZ ;  /* 0x000100000e5f7824 */ /* 0x020fe200078e00ff */
[----:B------:R-:W-:Y:S03]  /*5520*/  BSSY B0, `(.L_x_146) ;  /* 0x000000b000007945 */ /* 0x000fe60003800000 */
[----:B------:R-:W-:-:S04]  /*5530*/  FMUL R95, R95, R2 ;  /* 0x000000025f5f7220 */ /* 0x000fc80000400000 */
[----:B------:R-:W-:-:S05]  /*5540*/  FFMA R95, R148, R0, R95 ;  /* 0x00000000945f7223 */ /* 0x000fca000000005f */
[----:B------:R-:W-:-:S05]  /*5550*/  F2FP.BF16.F32.PACK_AB R95, RZ, R95 ;  /* 0x0000005fff5f723e */ /* 0x000fca00000010ff */
[----:B------:R0:W-:Y:S01]  /*5560*/  @P0 STG.E.U16 desc[UR12][R6.64+0xf0], R95 ;  /* 0x0000f05f06000986 */ /* 0x0001e2000c10150c */
[----:B------:R-:W-:-:S05]  /*5570*/  IADD3 R90, P0, R89, R6, RZ ;  /* 0x00000006595a7210 */ /* 0x000fca0007f1e0ff */
[----:B------:R-:W-:Y:S01]  /*5580*/  IMAD.X R91, R91, 0x1, R7, P0 ;  /* 0x000000015b5b7824 */ /* 0x000fe200000e0607 */
[----:B------:R-:W-:-:S04]  /*5590*/  ISETP.GT.AND P0, PT, R4, 0x79, PT ;  /* 0x000000790400780c */ /* 0x000fc80003f04270 */
[----:B------:R-:W-:-:S13]  /*55a0*/  ISETP.GT.AND P4, PT, R3, RZ, P0 ;  /* 0x000000ff0300720c */ /* 0x000fda0000784270 */
[----:B0-----:R-:W-:Y:S05]  /*55b0*/  @!P4 BRA `(.L_x_147) ;  /* 0x000000000004c947 */ /* 0x001fea0003800000 */
[----:B------:R0:W5:Y:S02]  /*55c0*/  LDG.E.LTC128B.U16 R14, desc[UR12][R8.64+0xf2] ;  /* 0x0000f20c080e7981 */ /* 0x000164000c1e1520 */
.L_x_147:
[----:B------:R-:W-:Y:S05]  /*55d0*/  BSYNC B0 ;  /* 0x0000000000007941 */ /* 0x000fea0003800000 */
.L_x_146:
[----:B01--45:R-:W-:Y:S01]  /*55e0*/  IMAD.U32 R9, R14, 0x10000, RZ ;  /* 0x000100000e097824 */ /* 0x033fe200078e00ff */
        /* <DEDUP_REMOVED lines=8> */
.L_x_149:
[----:B------:R-:W-:Y:S05]  /*5670*/  BSYNC B0 ;  /* 0x0000000000007941 */ /* 0x000fea0003800000 */
.L_x_148:
        /* <DEDUP_REMOVED lines=10> */
[----:B-1----:R-:W-:Y:S05]  /*5720*/  @!P4 BRA `(.L_x_151) ;  /* 0x000000000004c947 */ /* 0x002fea0003800000 */
[----:B------:R1:W5:Y:S02]  /*5730*/  LDG.E.LTC128B.U16 R14, desc[UR12][R10.64+0xf2] ;  /* 0x0000f20c0a0e7981 */ /* 0x000364000c1e1520 */
.L_x_151:
[----:B------:R-:W-:Y:S05]  /*5740*/  BSYNC B0 ;  /* 0x0000000000007941 */ /* 0x000fea0003800000 */
.L_x_150:
[----:B-----5:R-:W-:-:S04]  /*5750*/  IMAD.U32 R7, R14, 0x10000, RZ ;  /* 0x000100000e077824 */ /* 0x020fc800078e00ff */
[----:B------:R-:W-:-:S04]  /*5760*/  FMUL R4, R7, R2 ;  /* 0x0000000207047220 */ /* 0x000fc80000400000 */
[----:B------:R-:W-:-:S05]  /*5770*/  FFMA R4, R151, R0, R4 ;  /* 0x0000000097047223 */ /* 0x000fca0000000004 */
[----:B------:R-:W-:-:S05]  /*5780*/  F2FP.BF16.F32.PACK_AB R4, RZ, R4 ;  /* 0x00000004ff04723e */ /* 0x000fca00000010ff */
[----:B------:R4:W-:Y:S01]  /*5790*/  @P4 STG.E.U16 desc[UR12][R22.64+0xf2], R4 ;  /* 0x0000f20416004986 */ /* 0x0009e2000c10150c */
[----:B------:R-:W-:-:S13]  /*57a0*/  ISETP.GT.AND P4, PT, R3, 0x40, P5 ;  /* 0x000000400300780c */ /* 0x000fda0002f84270 */
[----:B------:R-:W2:Y:S01]  /*57b0*/  @P4 LDG.E.LTC128B.U16 R14, desc[UR12][R92.64] ;  /* 0x0000000c5c0e4981 */ /* 0x000ea2000c1e1520 */
[----:B------:R-:W-:Y:S01]  /*57c0*/  BSSY B0, `(.L_x_152) ;  /* 0x000000a000007945 */ /* 0x000fe20003800000 */
[----:B--2---:R-:W-:-:S04]  /*57d0*/  IMAD.U32 R7, R14, 0x10000, RZ ;  /* 0x000100000e077824 */ /* 0x004fc800078e00ff */
[----:B------:R-:W-:-:S04]  /*57e0*/  FMUL R7, R7, R2 ;  /* 0x0000000207077220 */ /* 0x000fc80000400000 */
[----:B------:R-:W-:-:S05]  /*57f0*/  FFMA R7, R24, R0, R7 ;  /* 0x0000000018077223 */ /* 0x000fca0000000007 */
[----:B------:R-:W-:-:S05]  /*5800*/  F2FP.BF16.F32.PACK_AB R7, RZ, R7 ;  /* 0x00000007ff07723e */ /* 0x000fca00000010ff */
[----:B------:R4:W-:Y:S01]  /*5810*/  @P4 STG.E.U16 desc[UR12][R90.64], R7 ;  /* 0x000000075a004986 */ /* 0x0009e2000c10150c */
[----:B------:R-:W-:-:S04]  /*5820*/  LOP3.LUT P4, RZ, R88, 0x2, RZ, 0xc0, !PT ;  /* 0x0000000258ff7812 */ /* 0x000fc8000788c0ff */
[----:B------:R-:W-:-:S13]  /*5830*/  ISETP.GT.AND P4, PT, R3, 0x40, P4 ;  /* 0x000000400300780c */ /* 0x000fda0002784270 */
[----:B----4-:R-:W-:Y:S05]  /*5840*/  @!P4 BRA `(.L_x_153) ;  /* 0x000000000004c947 */ /* 0x010fea0003800000 */
[----:B------:R2:W5:Y:S02]  /*5850*/  LDG.E.LTC128B.U16 R14, desc[UR12][R12.64+0x2] ;  /* 0x0000020c0c0e7981 */ /* 0x000564000c1e1520 */
.L_x_153:
[----:B------:R-:W-:Y:S05]  /*5860*/  BSYNC B0 ;  /* 0x0000000000007941 */ /* 0x000fea0003800000 */
.L_x_152:
[----:B-----5:R-:W-:Y:S01]  /*5870*/  IMAD.U32 R7, R14, 0x10000, RZ ;  /* 0x000100000e077824 */ /* 0x020fe200078e00ff */
[----:B------:R-:W-:Y:S01]  /*5880*/  ISETP.GT.AND P5, PT, R3, 0x48, P5 ;  /* 0x000000480300780c */ /* 0x000fe20002fa4270 */
[----:B------:R-:W-:Y:S01]  /*5890*/  @P4 IMAD.MOV.U32 R8, RZ, RZ, R90 ;  /* 0x000000ffff084224 */ /* 0x000fe200078e005a */
[----:B------:R-:W-:Y:S01]  /*58a0*/  BSSY B0, `(.L_x_154) ;  /* 0x000000a000007945 */ /* 0x000fe20003800000 */
[----:B------:R-:W-:Y:S01]  /*58b0*/  FMUL R4, R7, R2 ;  /* 0x0000000207047220 */ /* 0x000fe20000400000 */
[----:B------:R-:W-:-:S03]  /*58c0*/  @P4 IMAD.MOV.U32 R9, RZ, RZ, R91 ;  /* 0x000000ffff094224 */ /* 0x000fc600078e005b */
[----:B------:R-:W-:-:S05]  /*58d0*/  FFMA R4, R25, R0, R4 ;  /* 0x0000000019047223 */ /* 0x000fca0000000004 */
[----:B------:R-:W-:-:S05]  /*58e0*/  F2FP.BF16.F32.PACK_AB R4, RZ, R4 ;  /* 0x00000004ff04723e */ /* 0x000fca00000010ff */
[----:B------:R4:W-:Y:S01]  /*58f0*/  @P4 STG.E.U16 desc[UR12][R8.64+0x2], R4 ;  /* 0x0000020408004986 */ /* 0x0009e2000c10150c */
[----:B------:R-:W-:-:S05]  /*5900*/  IADD3 R6, P4, R90, R5, RZ ;  /* 0x000000055a067210 */ /* 0x000fca0007f9e0ff */
[----:B------:R-:W-:Y:S01]  /*5910*/  IMAD.X R7, R91, 0x1, R15, P4 ;  /* 0x000000015b077824 */ /* 0x000fe200020e060f */
[----:B------:R-:W-:Y:S07]  /*5920*/  @!P5 BRA `(.L_x_155) ;  /* 0x000000000004d947 */ /* 0x000fee0003800000 */
[----:B------:R0:W5:Y:S02]  /*5930*/  LDG.E.LTC128B.U16 R14, desc[UR12][R18.64] ;  /* 0x0000000c120e7981 */ /* 0x000164000c1e1520 */
.L_x_155:
[----:B------:R-:W-:Y:S05]  /*5940*/  BSYNC B0 ;  /* 0x0000000000007941 */ /* 0x000fea0003800000 */
.L_x_154:
[----:B----45:R-:W-:Y:S01]  /*5950*/  IMAD.U32 R9, R14, 0x10000, RZ ;  /* 0x000100000e097824 */ /* 0x030fe200078e00ff */
[----:B------:R-:W-:Y:S01]  /*5960*/  IADD3 R8, P4, R5, R90, RZ ;  /* 0x0000005a05087210 */ /* 0x000fe20007f9e0ff */
[----:B------:R-:W-:Y:S02]  /*5970*/  BSSY B0, `(.L_x_156) ;  /* 0x000000a000007945 */ /* 0x000fe40003800000 */
[----:B------:R-:W-:-:S04]  /*5980*/  FMUL R9, R9, R2 ;  /* 0x0000000209097220 */ /* 0x000fc80000400000 */
[----:B------:R-:W-:-:S05]  /*5990*/  FFMA R9, R26, R0, R9 ;  /* 0x000000001a097223 */ /* 0x000fca0000000009 */
[----:B------:R-:W-:-:S05]  /*59a0*/  F2FP.BF16.F32.PACK_AB R9, RZ, R9 ;  /* 0x00000009ff09723e */ /* 0x000fca00000010ff */
[----:B------:R4:W-:Y:S01]  /*59b0*/  @P5 STG.E.U16 desc[UR12][R6.64], R9 ;  /* 0x0000000906005986 */ /* 0x0009e2000c10150c */
[----:B------:R-:W-:Y:S01]  /*59c0*/  LOP3.LUT P5, RZ, R88, 0x2, RZ, 0xc0, !PT ;  /* 0x0000000258ff7812 */ /* 0x000fe200078ac0ff */
[----:B----4-:R-:W-:-:S03]  /*59d0*/  IMAD.X R9, R15, 0x1, R91, P4 ;  /* 0x000000010f097824 */ /* 0x010fc600020e065b */
[----:B------:R-:W-:-:S13]  /*59e0*/  ISETP.GT.AND P4, PT, R3, 0x48, P5 ;  /* 0x000000480300780c */ /* 0x000fda0002f84270 */
[----:B------:R-:W-:Y:S05]  /*59f0*/  @!P4 BRA `(.L_x_157) ;  /* 0x000000000004c947 */ /* 0x000fea0003800000 */
[----:B------:R4:W5:Y:S02]  /*5a00*/  LDG.E.LTC128B.U16 R14, desc[UR12][R16.64+0x2] ;  /* 0x0000020c100e7981 */ /* 0x000964000c1e1520 */
.L_x_157:
[----:B------:R-:W-:Y:S05]  /*5a10*/  BSYNC B0 ;  /* 0x0000000000007941 */ /* 0x000fea0003800000 */
.L_x_156:
[----:B-----5:R-:W-:Y:S01]  /*5a20*/  IMAD.U32 R5, R14, 0x10000, RZ ;  /* 0x000100000e057824 */ /* 0x020fe200078e00ff */
[----:B------:R-:W-:Y:S01]  /*5a30*/  LOP3.LUT P5, RZ, R88, 0x4, RZ, 0xc0, !PT ;  /* 0x0000000458ff7812 */ /* 0x000fe200078ac0ff */
[----:B------:R-:W-:Y:S02]  /*5a40*/  BSSY B0, `(.L_x_158) ;  /* 0x0000008000007945 */ /* 0x000fe40003800000 */
[----:B------:R-:W-:-:S04]  /*5a50*/  FMUL R4, R5, R2 ;  /* 0x0000000205047220 */ /* 0x000fc80000400000 */
[----:B------:R-:W-:-:S05]  /*5a60*/  FFMA R4, R27, R0, R4 ;  /* 0x000000001b047223 */ /* 0x000fca0000000004 */
[----:B------:R-:W-:-:S05]  /*5a70*/  F2FP.BF16.F32.PACK_AB R4, RZ, R4 ;  /* 0x00000004ff04723e */ /* 0x000fca00000010ff */
[----:B------:R0:W-:Y:S01]  /*5a80*/  @P4 STG.E.U16 desc[UR12][R6.64+0x2], R4 ;  /* 0x0000020406004986 */ /* 0x0001e2000c10150c */
[----:B------:R-:W-:-:S13]  /*5a90*/  ISETP.GT.AND P4, PT, R3, 0x40, P5 ;  /* 0x000000400300780c */ /* 0x000fda0002f84270 */
[----:B0-----:R-:W-:Y:S05]  /*5aa0*/  @!P4 BRA `(.L_x_159) ;  /* 0x000000000004c947 */ /* 0x001fea0003800000 */
[----:B------:R0:W5:Y:S02]  /*5ab0*/  LDG.E.LTC128B.U16 R14, desc[UR12][R12.64+0x10] ;  /* 0x0000100c0c0e7981 */ /* 0x000164000c1e1520 */
.L_x_159:
[----:B------:R-:W-:Y:S05]  /*5ac0*/  BSYNC B0 ;  /* 0x0000000000007941 */ /* 0x000fea0003800000 */
.L_x_158:
[----:B-----5:R-:W-:Y:S01]  /*5ad0*/  IMAD.U32 R5, R14, 0x10000, RZ ;  /* 0x000100000e057824 */ /* 0x020fe200078e00ff */
[----:B------:R-:W-:Y:S01]  /*5ae0*/  LOP3.LUT P5, RZ, R88, 0x8, RZ, 0xc0, !PT ;  /* 0x0000000858ff7812 */ /* 0x000fe200078ac0ff */
[----:B------:R-:W-:Y:S01]  /*5af0*/  IMAD.MOV.U32 R4, RZ, RZ, R90 ;  /* 0x000000ffff047224 */ /* 0x000fe200078e005a */
[----:B------:R-:W-:Y:S01]  /*5b00*/  BSSY B0, `(.L_x_160) ;  /* 0x000000a000007945 */ /* 0x000fe20003800000 */
[----:B------:R-:W-:-:S04]  /*5b10*/  FMUL R5, R5, R2 ;  /* 0x0000000205057220 */ /* 0x000fc80000400000 */
[----:B------:R-:W-:-:S05]  /*5b20*/  FFMA R5, R28, R0, R5 ;  /* 0x000000001c057223 */ /* 0x000fca0000000005 */
[----:B------:R-:W-:-:S04]  /*5b30*/  F2FP.BF16.F32.PACK_AB R5, RZ, R5 ;  /* 0x00000005ff05723e */ /* 0x000fc800000010ff */
[----:B------:R-:W-:Y:S01]  /*5b40*/  PRMT R6, R5, 0x7610, R6 ;  /* 0x0000761005067816 */ /* 0x000fe20000000006 */
[----:B------:R-:W-:-:S05]  /*5b50*/  IMAD.MOV.U32 R5, RZ, RZ, R91 ;  /* 0x000000ffff057224 */ /* 0x000fca00078e005b */
[----:B------:R0:W-:Y:S01]  /*5b60*/  @P4 STG.E.U16 desc[UR12][R4.64+0x10], R6 ;  /* 0x0000100604004986 */ /* 0x0001e2000c10150c */
[----:B------:R-:W-:-:S13]  /*5b70*/  ISETP.GT.AND P4, PT, R3, 0x40, P5 ;  /* 0x000000400300780c */ /* 0x000fda0002f84270 */
[----:B0-----:R-:W-:Y:S05]  /*5b80*/  @!P4 BRA `(.L_x_161) ;  /* 0x000000000004c947 */ /* 0x001fea0003800000 */
[----:B------:R0:W5:Y:S02]  /*5b90*/  LDG.E.LTC128B.U16 R14, desc[UR12][R12.64+0x12] ;  /* 0x0000120c0c0e7981 */ /* 0x000164000c1e1520 */
.L_x_161:
[----:B------:R-:W-:Y:S05]  /*5ba0*/  BSYNC B0 ;  /* 0x0000000000007941 */ /* 0x000fea0003800000 */
.L_x_160:
[----:B-----5:R-:W-:Y:S01]  /*5bb0*/  IMAD.U32 R7, R14, 0x10000, RZ ;  /* 0x000100000e077824 */ /* 0x020fe200078e00ff */
[----:B------:R-:W-:Y:S03]  /*5bc0*/  BSSY B0, `(.L_x_162) ;  /* 0x0000009000007945 */ /* 0x000fe60003800000 */
[----:B------:R-:W-:-:S04]  /*5bd0*/  FMUL R6, R7, R2 ;  /* 0x0000000207067220 */ /* 0x000fc80000400000 */
[----:B------:R-:W-:-:S05]  /*5be0*/  FFMA R6, R29, R0, R6 ;  /* 0x000000001d067223 */ /* 0x000fca0000000006 */
[----:B------:R-:W-:-:S05]  /*5bf0*/  F2FP.BF16.F32.PACK_AB R6, RZ, R6 ;  /* 0x00000006ff06723e */ /* 0x000fca00000010ff */
[----:B------:R0:W-:Y:S01]  /*5c00*/  @P4 STG.E.U16 desc[UR12][R4.64+0x12], R6 ;  /* 0x0000120604004986 */ /* 0x0001e2000c10150c */
[----:B------:R-:W-:-:S04]  /*5c10*/  LOP3.LUT P4, RZ, R88, 0x4, RZ, 0xc0, !PT ;  /* 0x0000000458ff7812 */ /* 0x000fc8000788c0ff */
[----:B------:R-:W-:-:S13]  /*5c20*/  ISETP.GT.AND P4, PT, R3, 0x48, P4 ;  /* 0x000000480300780c */ /* 0x000fda0002784270 */
[----:B0-----:R-:W-:Y:S05]  /*5c30*/  @!P4 BRA `(.L_x_163) ;  /* 0x000000000004c947 */ /* 0x001fea0003800000 */
[----:B------:R0:W5:Y:S02]  /*5c40*/  LDG.E.LTC128B.U16 R14, desc[UR12][R16.64+0x10] ;  /* 0x0000100c100e7981 */ /* 0x000164000c1e1520 */
.L_x_163:
[----:B------:R-:W-:Y:S05]  /*5c50*/  BSYNC B0 ;  /* 0x0000000000007941 */ /* 0x000fea0003800000 */
.L_x_162:
        /* <DEDUP_REMOVED lines=9> */
.L_x_165:
[----:B------:R-:W-:Y:S05]  /*5cf0*/  BSYNC B0 ;  /* 0x0000000000007941 */ /* 0x000fea0003800000 */
.L_x_164:
        /* <DEDUP_REMOVED lines=10> */
.L_x_167:
[----:B------:R-:W-:Y:S05]  /*5da0*/  BSYNC B0 ;  /* 0x0000000000007941 */ /* 0x000fea0003800000 */
.L_x_166:
        /* <DEDUP_REMOVED lines=10> */
.L_x_169:
[----:B------:R-:W-:Y:S05]  /*5e50*/  BSYNC B0 ;  /* 0x0000000000007941 */ /* 0x000fea0003800000 */
.L_x_168:
        /* <DEDUP_REMOVED lines=10> */
.L_x_171:
[----:B------:R-:W-:Y:S05]  /*5f00*/  BSYNC B0 ;  /* 0x0000000000007941 */ /* 0x000fea0003800000 */
.L_x_170:
        /* <DEDUP_REMOVED lines=12> */
.L_x_173:
[----:B------:R-:W-:Y:S05]  /*5fd0*/  BSYNC B0 ;  /* 0x0000000000007941 */ /* 0x000fea0003800000 */
.L_x_172:
[----:B-----5:R-:W-:Y:S01]  /*5fe0*/  IMAD.U32 R7, R14, 0x10000, RZ ;  /* 0x000100000e077824 */ /* 0x020fe200078e00ff */
[----:B------:R-:W-:Y:S01]  /*5ff0*/  LOP3.LUT P5, RZ, R88, 0x4000000, RZ, 0xc0, !PT ;  /* 0x0400000058ff7812 */ /* 0x000fe200078ac0ff */
[----:B------:R-:W-:Y:S02]  /*6000*/  BSSY B0, `(.L_x_174) ;  /* 0x000000b000007945 */ /* 0x000fe40003800000 */
[----:B------:R-:W-:Y:S01]  /*6010*/  FMUL R6, R7, R2 ;  /* 0x0000000207067220 */ /* 0x000fe20000400000 */
[----:B------:R-:W-:-:S03]  /*6020*/  @P4 IMAD.MOV.U32 R7, RZ, RZ, R21 ;  /* 0x000000ffff074224 */ /* 0x000fc600078e0015 */
        /* <DEDUP_REMOVED lines=8> */
.L_x_175:
[----:B------:R-:W-:Y:S05]  /*60b0*/  BSYNC B0 ;  /* 0x0000000000007941 */ /* 0x000fea0003800000 */
.L_x_174:
        /* <DEDUP_REMOVED lines=10> */
.L_x_177:
[----:B------:R-:W-:Y:S05]  /*6160*/  BSYNC B0 ;  /* 0x0000000000007941 */ /* 0x000fea0003800000 */
.L_x_176:
        /* <DEDUP_REMOVED lines=10> */
.L_x_179:
[----:B------:R-:W-:Y:S05]  /*6210*/  BSYNC B0 ;  /* 0x0000000000007941 */ /* 0x000fea0003800000 */
.L_x_178:
        /* <DEDUP_REMOVED lines=12> */
.L_x_181:
[----:B------:R-:W-:Y:S05]  /*62e0*/  BSYNC B0 ;  /* 0x0000000000007941 */ /* 0x000fea0003800000 */
.L_x_180:
        /* <DEDUP_REMOVED lines=13> */
.L_x_183:
[----:B------:R-:W-:Y:S05]  /*63c0*/  BSYNC B0 ;  /* 0x0000000000007941 */ /* 0x000fea0003800000 */
.L_x_182:
        /* <DEDUP_REMOVED lines=10> */
.L_x_185:
[----:B------:R-:W-:Y:S05]  /*6470*/  BSYNC B0 ;  /* 0x0000000000007941 */ /* 0x000fea0003800000 */
.L_x_184:
        /* <DEDUP_REMOVED lines=10> */
.L_x_187:
[----:B------:R-:W-:Y:S05]  /*6520*/  BSYNC B0 ;  /* 0x0000000000007941 */ /* 0x000fea0003800000 */
.L_x_186:
        /* <DEDUP_REMOVED lines=12> */
.L_x_189:
[----:B------:R-:W-:Y:S05]  /*65f0*/  BSYNC B0 ;  /* 0x0000000000007941 */ /* 0x000fea0003800000 */
.L_x_188:
        /* <DEDUP_REMOVED lines=13> */
.L_x_191:
[----:B------:R-:W-:Y:S05]  /*66d0*/  BSYNC B0 ;  /* 0x0000000000007941 */ /* 0x000fea0003800000 */
.L_x_190:
        /* <DEDUP_REMOVED lines=10> */
.L_x_193:
[----:B------:R-:W-:Y:S05]  /*6780*/  BSYNC B0 ;  /* 0x0000000000007941 */ /* 0x000fea0003800000 */
.L_x_192:
        /* <DEDUP_REMOVED lines=10> */
.L_x_195:
[----:B------:R-:W-:Y:S05]  /*6830*/  BSYNC B0 ;  /* 0x0000000000007941 */ /* 0x000fea0003800000 */
.L_x_194:
        /* <DEDUP_REMOVED lines=12> */
.L_x_197:
[----:B------:R-:W-:Y:S05]  /*6900*/  BSYNC B0 ;  /* 0x0000000000007941 */ /* 0x000fea0003800000 */
.L_x_196:
        /* <DEDUP_REMOVED lines=13> */
.L_x_199:
[----:B------:R-:W-:Y:S05]  /*69e0*/  BSYNC B0 ;  /* 0x0000000000007941 */ /* 0x000fea0003800000 */
.L_x_198:
        /* <DEDUP_REMOVED lines=10> */
.L_x_201:
[----:B------:R-:W-:Y:S05]  /*6a90*/  BSYNC B0 ;  /* 0x0000000000007941 */ /* 0x000fea0003800000 */
.L_x_200:
        /* <DEDUP_REMOVED lines=10> */
.L_x_203:
[----:B------:R-:W-:Y:S05]  /*6b40*/  BSYNC B0 ;  /* 0x0000000000007941 */ /* 0x000fea0003800000 */
.L_x_202:
        /* <DEDUP_REMOVED lines=12> */
.L_x_205:
[----:B------:R-:W-:Y:S05]  /*6c10*/  BSYNC B0 ;  /* 0x0000000000007941 */ /* 0x000fea0003800000 */
.L_x_204:
        /* <DEDUP_REMOVED lines=13> */
.L_x_207:
[----:B------:R-:W-:Y:S05]  /*6cf0*/  BSYNC B0 ;  /* 0x0000000000007941 */ /* 0x000fea0003800000 */
.L_x_206:
        /* <DEDUP_REMOVED lines=10> */
.L_x_209:
[----:B------:R-:W-:Y:S05]  /*6da0*/  BSYNC B0 ;  /* 0x0000000000007941 */ /* 0x000fea0003800000 */
.L_x_208:
        /* <DEDUP_REMOVED lines=10> */
.L_x_211:
[----:B------:R-:W-:Y:S05]  /*6e50*/  BSYNC B0 ;  /* 0x0000000000007941 */ /* 0x000fea0003800000 */
.L_x_210:
        /* <DEDUP_REMOVED lines=12> */
.L_x_213:
[----:B------:R-:W-:Y:S05]  /*6f20*/  BSYNC B0 ;  /* 0x0000000000007941 */ /* 0x000fea0003800000 */
.L_x_212:
        /* <DEDUP_REMOVED lines=13> */
.L_x_215:
[----:B------:R-:W-:Y:S05]  /*7000*/  BSYNC B0 ;  /* 0x0000000000007941 */ /* 0x000fea0003800000 */
.L_x_214:
        /* <DEDUP_REMOVED lines=10> */
.L_x_217:
[----:B------:R-:W-:Y:S05]  /*70b0*/  BSYNC B0 ;  /* 0x0000000000007941 */ /* 0x000fea0003800000 */
.L_x_216:
        /* <DEDUP_REMOVED lines=10> */
.L_x_219:
[----:B------:R-:W-:Y:S05]  /*7160*/  BSYNC B0 ;  /* 0x0000000000007941 */ /* 0x000fea0003800000 */
.L_x_218:
        /* <DEDUP_REMOVED lines=12> */
.L_x_221:
[----:B------:R-:W-:Y:S05]  /*7230*/  BSYNC B0 ;  /* 0x0000000000007941 */ /* 0x000fea0003800000 */
.L_x_220:
        /* <DEDUP_REMOVED lines=13> */
.L_x_223:
[----:B------:R-:W-:Y:S05]  /*7310*/  BSYNC B0 ;  /* 0x0000000000007941 */ /* 0x000fea0003800000 */
.L_x_222:
        /* <DEDUP_REMOVED lines=10> */
.L_x_225:
[----:B------:R-:W-:Y:S05]  /*73c0*/  BSYNC B0 ;  /* 0x0000000000007941 */ /* 0x000fea0003800000 */
.L_x_224:
        /* <DEDUP_REMOVED lines=10> */
.L_x_227:
[----:B------:R-:W-:Y:S05]  /*7470*/  BSYNC B0 ;  /* 0x0000000000007941 */ /* 0x000fea0003800000 */
.L_x_226:
        /* <DEDUP_REMOVED lines=12> */
.L_x_229:
[----:B------:R-:W-:Y:S05]  /*7540*/  BSYNC B0 ;  /* 0x0000000000007941 */ /* 0x000fea0003800000 */
.L_x_228:
        /* <DEDUP_REMOVED lines=13> */
.L_x_231:
[----:B------:R-:W-:Y:S05]  /*7620*/  BSYNC B0 ;  /* 0x0000000000007941 */ /* 0x000fea0003800000 */
.L_x_230:
        /* <DEDUP_REMOVED lines=10> */
.L_x_233:
[----:B------:R-:W-:Y:S05]  /*76d0*/  BSYNC B0 ;  /* 0x0000000000007941 */ /* 0x000fea0003800000 */
.L_x_232:
        /* <DEDUP_REMOVED lines=10> */
.L_x_235:
[----:B------:R-:W-:Y:S05]  /*7780*/  BSYNC B0 ;  /* 0x0000000000007941 */ /* 0x000fea0003800000 */
.L_x_234:
        /* <DEDUP_REMOVED lines=12> */
.L_x_237:
[----:B------:R-:W-:Y:S05]  /*7850*/  BSYNC B0 ;  /* 0x0000000000007941 */ /* 0x000fea0003800000 */
.L_x_236:
        /* <DEDUP_REMOVED lines=13> */
.L_x_239:
[----:B------:R-:W-:Y:S05]  /*7930*/  BSYNC B0 ;  /* 0x0000000000007941 */ /* 0x000fea0003800000 */
.L_x_238:
        /* <DEDUP_REMOVED lines=10> */
.L_x_241:
[----:B------:R-:W-:Y:S05]  /*79e0*/  BSYNC B0 ;  /* 0x0000000000007941 */ /* 0x000fea0003800000 */
.L_x_240:
        /* <DEDUP_REMOVED lines=10> */
.L_x_243:
[----:B------:R-:W-:Y:S05]  /*7a90*/  BSYNC B0 ;  /* 0x0000000000007941 */ /* 0x000fea0003800000 */
.L_x_242:
        /* <DEDUP_REMOVED lines=12> */
.L_x_245:
[----:B------:R-:W-:Y:S05]  /*7b60*/  BSYNC B0 ;  /* 0x0000000000007941 */ /* 0x000fea0003800000 */
.L_x_244:
        /* <DEDUP_REMOVED lines=13> */
.L_x_247:
[----:B------:R-:W-:Y:S05]  /*7c40*/  BSYNC B0 ;  /* 0x0000000000007941 */ /* 0x000fea0003800000 */
.L_x_246:
        /* <DEDUP_REMOVED lines=10> */
.L_x_249:
[----:B------:R-:W-:Y:S05]  /*7cf0*/  BSYNC B0 ;  /* 0x0000000000007941 */ /* 0x000fea0003800000 */
.L_x_248:
        /* <DEDUP_REMOVED lines=10> */
.L_x_251:
[----:B------:R-:W-:Y:S05]  /*7da0*/  BSYNC B0 ;  /* 0x0000000000007941 */ /* 0x000fea0003800000 */
.L_x_250:
        /* <DEDUP_REMOVED lines=12> */
.L_x_253:
[----:B------:R-:W-:Y:S05]  /*7e70*/  BSYNC B0 ;  /* 0x0000000000007941 */ /* 0x000fea0003800000 */
.L_x_252:
        /* <DEDUP_REMOVED lines=13> */
.L_x_255:
[----:B------:R-:W-:Y:S05]  /*7f50*/  BSYNC B0 ;  /* 0x0000000000007941 */ /* 0x000fea0003800000 */
.L_x_254:
        /* <DEDUP_REMOVED lines=9> */
.L_x_257:
[----:B------:R-:W-:Y:S05]  /*7ff0*/  BSYNC B0 ;  /* 0x0000000000007941 */ /* 0x000fea0003800000 */
.L_x_256:
[----:B-----5:R-:W-:Y:S01]  /*8000*/  IMAD.U32 R7, R14, 0x10000, RZ ;  /* 0x000100000e077824 */ /* 0x020fe200078e00ff */
[----:B------:R-:W-:Y:S01]  /*8010*/  ISETP.GT.AND P5, PT, R3, 0x48, P5 ;  /* 0x000000480300780c */ /* 0x000fe20002fa4270 */
[----:B------:R-:W-:Y:S02]  /*8020*/  BSSY B0, `(.L_x_258) ;  /* 0x0000007000007945 */ /* 0x000fe40003800000 */
[----:B------:R-:W-:-:S04]  /*8030*/  FMUL R6, R7, R2 ;  /* 0x0000000207067220 */ /* 0x000fc80000400000 */
[----:B------:R-:W-:-:S05]  /*8040*/  FFMA R6, R77, R0, R6 ;  /* 0x000000004d067223 */ /* 0x000fca0000000006 */
[----:B------:R-:W-:-:S05]  /*8050*/  F2FP.BF16.F32.PACK_AB R6, RZ, R6 ;  /* 0x00000006ff06723e */ /* 0x000fca00000010ff */
[----:B------:R0:W-:Y:S01]  /*8060*/  @P4 STG.E.U16 desc[UR12][R4.64+0xd2], R6 ;  /* 0x0000d20604004986 */ /* 0x0001e2000c10150c */
[----:B------:R-:W-:Y:S05]  /*8070*/  @!P5 BRA `(.L_x_259) ;  /* 0x000000000004d947 */ /* 0x000fea0003800000 */
[----:B------:R0:W5:Y:S02]  /*8080*/  LDG.E.LTC128B.U16 R14, desc[UR12][R16.64+0xd0] ;  /* 0x0000d00c100e7981 */ /* 0x000164000c1e1520 */
.L_x_259:
[----:B------:R-:W-:Y:S05]  /*8090*/  BSYNC B0 ;  /* 0x0000000000007941 */ /* 0x000fea0003800000 */
.L_x_258:
[----:B-----5:R-:W-:Y:S01]  /*80a0*/  IMAD.U32 R7, R14, 0x10000, RZ ;  /* 0x000100000e077824 */ /* 0x020fe200078e00ff */
[----:B------:R-:W-:Y:S01]  /*80b0*/  ISETP.GT.AND P4, PT, R3, 0x48, P6 ;  /* 0x000000480300780c */ /* 0x000fe20003784270 */
[----:B0-----:R-:W-:Y:S01]  /*80c0*/  @P5 IMAD.MOV.U32 R6, RZ, RZ, R20 ;  /* 0x000000ffff065224 */ /* 0x001fe200078e0014 */
[----:B------:R-:W-:Y:S01]  /*80d0*/  BSSY B0, `(.L_x_260) ;  /* 0x0000009000007945 */ /* 0x000fe20003800000 */
[----:B------:R-:W-:-:S04]  /*80e0*/  FMUL R7, R7, R2 ;  /* 0x0000000207077220 */ /* 0x000fc80000400000 */
[----:B------:R-:W-:-:S05]  /*80f0*/  FFMA R7, R78, R0, R7 ;  /* 0x000000004e077223 */ /* 0x000fca0000000007 */
[----:B------:R-:W-:-:S04]  /*8100*/  F2FP.BF16.F32.PACK_AB R7, RZ, R7 ;  /* 0x00000007ff07723e */ /* 0x000fc800000010ff */
[----:B------:R-:W-:Y:S01]  /*8110*/  PRMT R8, R7, 0x7610, R8 ;  /* 0x0000761007087816 */ /* 0x000fe20000000008 */
[----:B------:R-:W-:-:S05]  /*8120*/  @P5 IMAD.MOV.U32 R7, RZ, RZ, R21 ;  /* 0x000000ffff075224 */ /* 0x000fca00078e0015 */
[----:B------:R0:W-:Y:S01]  /*8130*/  @P5 STG.E.U16 desc[UR12][R6.64+0xd0], R8 ;  /* 0x0000d00806005986 */ /* 0x0001e2000c10150c */
[----:B------:R-:W-:Y:S05]  /*8140*/  @!P4 BRA `(.L_x_261) ;  /* 0x000000000004c947 */ /* 0x000fea0003800000 */
[----:B------:R0:W5:Y:S02]  /*8150*/  LDG.E.LTC128B.U16 R14, desc[UR12][R16.64+0xd2] ;  /* 0x0000d20c100e7981 */ /* 0x000164000c1e1520 */
.L_x_261:
[----:B------:R-:W-:Y:S05]  /*8160*/  BSYNC B0 ;  /* 0x0000000000007941 */ /* 0x000fea0003800000 */
.L_x_260:
[----:B0----5:R-:W-:Y:S01]  /*8170*/  IMAD.U32 R7, R14, 0x10000, RZ ;  /* 0x000100000e077824 */ /* 0x021fe200078e00ff */
[----:B------:R-:W-:Y:S01]  /*8180*/  ISETP.GT.AND P5, PT, R3, 0x40, P3 ;  /* 0x000000400300780c */ /* 0x000fe20001fa4270 */
        /* <DEDUP_REMOVED lines=8> */
[----:B------:R-:W-:Y:S05]  /*8210*/  @!P5 BRA `(.L_x_263) ;  /* 0x000000000004d947 */ /* 0x000fea0003800000 */
[----:B------:R0:W5:Y:S02]  /*8220*/  LDG.E.LTC128B.U16 R14, desc[UR12][R12.64+0xe0] ;  /* 0x0000e00c0c0e7981 */ /* 0x000164000c1e1520 */
.L_x_263:
[----:B------:R-:W-:Y:S05]  /*8230*/  BSYNC B0 ;  /* 0x0000000000007941 */ /* 0x000fea0003800000 */
.L_x_262:
[----:B0----5:R-:W-:Y:S01]  /*8240*/  IMAD.U32 R7, R14, 0x10000, RZ ;  /* 0x000100000e077824 */ /* 0x021fe200078e00ff */
        /* <DEDUP_REMOVED lines=8> */
.L_x_265:
[----:B------:R-:W-:Y:S05]  /*82d0*/  BSYNC B0 ;  /* 0x0000000000007941 */ /* 0x000fea0003800000 */
.L_x_264:
        /* <DEDUP_REMOVED lines=9> */
.L_x_267:
[----:B------:R-:W-:Y:S05]  /*8370*/  BSYNC B0 ;  /* 0x0000000000007941 */ /* 0x000fea0003800000 */
.L_x_266:
        /* <DEDUP_REMOVED lines=12> */
.L_x_269:
[----:B------:R-:W-:Y:S05]  /*8440*/  BSYNC B0 ;  /* 0x0000000000007941 */ /* 0x000fea0003800000 */
.L_x_268:
        /* <DEDUP_REMOVED lines=12> */
.L_x_271:
[----:B------:R-:W-:Y:S05]  /*8510*/  BSYNC B0 ;  /* 0x0000000000007941 */ /* 0x000fea0003800000 */
.L_x_270:
        /* <DEDUP_REMOVED lines=9> */
.L_x_273:
[----:B------:R-:W-:Y:S05]  /*85b0*/  BSYNC B0 ;  /* 0x0000000000007941 */ /* 0x000fea0003800000 */
.L_x_272:
        /* <DEDUP_REMOVED lines=9> */
.L_x_275:
[----:B------:R-:W-:Y:S05]  /*8650*/  BSYNC B0 ;  /* 0x0000000000007941 */ /* 0x000fea0003800000 */
.L_x_274:
[----:B0----5:R-:W-:Y:S01]  /*8660*/  IMAD.U32 R5, R14, 0x10000, RZ ;  /* 0x000100000e057824 */ /* 0x021fe200078e00ff */
[----:B------:R-:W-:Y:S01]  /*8670*/  ISETP.GT.AND P0, PT, R3, 0x48, P0 ;  /* 0x000000480300780c */ /* 0x000fe20000704270 */
[----:B------:R-:W-:Y:S01]  /*8680*/  @P1 IMAD.MOV.U32 R4, RZ, RZ, R20 ;  /* 0x000000ffff041224 */ /* 0x000fe200078e0014 */
        /* <DEDUP_REMOVED lines=9> */
.L_x_277:
[----:B------:R-:W-:Y:S05]  /*8720*/  BSYNC B0 ;  /* 0x0000000000007941 */ /* 0x000fea0003800000 */
.L_x_276:
[----:B0----5:R-:W-:-:S04]  /*8730*/  IMAD.U32 R3, R14, 0x10000, RZ ;  /* 0x000100000e037824 */ /* 0x021fc800078e00ff */
[----:B------:R-:W-:-:S04]  /*8740*/  FMUL R2, R3, R2 ;  /* 0x0000000203027220 */ /* 0x000fc80000400000 */
[----:B------:R-:W-:Y:S01]  /*8750*/  FFMA R2, R87, R0, R2 ;  /* 0x0000000057027223 */ /* 0x000fe20000000002 */
[----:B------:R-:W-:Y:S06]  /*8760*/  @!P0 EXIT ;  /* 0x000000000000894d */ /* 0x000fec0003800000 */
[----:B------:R-:W-:-:S05]  /*8770*/  F2FP.BF16.F32.PACK_AB R2, RZ, R2 ;  /* 0x00000002ff02723e */ /* 0x000fca00000010ff */
[----:B------:R-:W-:Y:S01]  /*8780*/  STG.E.U16 desc[UR12][R20.64+0xf2], R2 ;  /* 0x0000f20214007986 */ /* 0x000fe2000c10150c */
[----:B------:R-:W-:Y:S05]  /*8790*/  EXIT ;  /* 0x000000000000794d */ /* 0x000fea0003800000 */
.L_x_27:
[----:B------:R-:W-:Y:S01]  /*87a0*/  ULDC.64 UR4, c[0x0][0x650] ;  /* 0x0001940000047ab9 */ /* 0x000fe20000000a00 */
[----:B------:R-:W-:Y:S01]  /*87b0*/  ISETP.GT.AND P4, PT, R4, 0x1, PT ;  /* 0x000000010400780c */ /* 0x000fe20003f84270 */
[-C--:B------:R-:W-:Y:S01]  /*87c0*/  FMUL R88, R88, R0.reuse ;  /* 0x0000000058587220 */ /* 0x080fe20000400000 */
[----:B------:R-:W-:Y:S01]  /*87d0*/  LEA R14, P1, R10, UR4, 0x1 ;  /* 0x000000040a0e7c11 */ /* 0x000fe2000f8208ff */
[----:B------:R-:W-:Y:S01]  /*87e0*/  IMAD.SHL.U32 R9, R156, 0x2, RZ ;  /* 0x000000029c097824 */ /* 0x000fe200078e00ff */
[----:B------:R-:W-:Y:S01]  /*87f0*/  ISETP.GT.AND P2, PT, R3, RZ, P4 ;  /* 0x000000ff0300720c */ /* 0x000fe20002744270 */
[-C--:B------:R-:W-:Y:S01]  /*8800*/  FMUL R89, R89, R0.reuse ;  /* 0x0000000059597220 */ /* 0x080fe20000400000 */
[----:B------:R-:W-:Y:S01]  /*8810*/  LEA.HI.X R15, R10, UR5, R23, 0x1, P1 ;  /* 0x000000050a0f7c11 */ /* 0x000fe200088f0c17 */
[----:B------:R-:W-:Y:S01]  /*8820*/  FMUL R90, R90, R0 ;  /* 0x000000005a5a7220 */ /* 0x000fe20000400000 */
[----:B------:R-:W-:Y:S01]  /*8830*/  F2FP.BF16.F32.PACK_AB R88, RZ, R88 ;  /* 0x00000058ff58723e */ /* 0x000fe200000010ff */
[-C--:B------:R-:W-:Y:S01]  /*8840*/  FMUL R91, R91, R0.reuse ;  /* 0x000000005b5b7220 */ /* 0x080fe20000400000 */
[----:B------:R-:W-:Y:S01]  /*8850*/  SHF.L.U64.HI R5, R156, 0x1, R167 ;  /* 0x000000019c057819 */ /* 0x000fe200000102a7 */
[----:B------:R-:W-:Y:S01]  /*8860*/  FMUL R92, R92, R0 ;  /* 0x000000005c5c7220 */ /* 0x000fe20000400000 */
[----:B------:R-:W-:Y:S01]  /*8870*/  ISETP.GT.AND P1, PT, R3, 0x8, P5 ;  /* 0x000000080300780c */ /* 0x000fe20002f24270 */
[----:B------:R-:W-:Y:S01]  /*8880*/  @P0 STG.E.U16 desc[UR12][R14.64], R88 ;  /* 0x000000580e000986 */ /* 0x000fe2000c10150c */
[----:B------:R-:W-:Y:S01]  /*8890*/  IADD3 R16, P0, R9, R14, RZ ;  /* 0x0000000e09107210 */ /* 0x000fe20007f1e0ff */
[----:B------:R-:W-:Y:S01]  /*88a0*/  FMUL R93, R93, R0 ;  /* 0x000000005d5d7220 */ /* 0x000fe20000400000 */
[----:B------:R-:W-:Y:S01]  /*88b0*/  F2FP.BF16.F32.PACK_AB R89, RZ, R89 ;  /* 0x00000059ff59723e */ /* 0x000fe200000010ff */
[----:B------:R-:W-:Y:S01]  /*88c0*/  @P2 IMAD.MOV.U32 R6, RZ, RZ, R14 ;  /* 0x000000ffff062224 */ /* 0x000fe200078e000e */
[----:B------:R-:W-:Y:S01]  /*88d0*/  ISETP.GT.AND P3, PT, R4, 0x8, PT ;  /* 0x000000080400780c */ /* 0x000fe20003f64270 */
[--C-:B------:R-:W-:Y:S01]  /*88e0*/  IMAD.X R17, R5, 0x1, R15.reuse, P0 ;  /* 0x0000000105117824 */ /* 0x100fe200000e060f */
[C---:B------:R-:W-:Y:S01]  /*88f0*/  ISETP.GT.AND P0, PT, R3.reuse, 0x8, P4 ;  /* 0x000000080300780c */ /* 0x040fe20002704270 */
[----:B------:R-:W-:Y:S01]  /*8900*/  @P2 IMAD.MOV.U32 R7, RZ, RZ, R15 ;  /* 0x000000ffff072224 */ /* 0x000fe200078e000f */
[----:B------:R-:W-:Y:S01]  /*8910*/  F2FP.BF16.F32.PACK_AB R90, RZ, R90 ;  /* 0x0000005aff5a723e */ /* 0x000fe200000010ff */
[----:B------:R-:W-:Y:S01]  /*8920*/  IMAD.SHL.U32 R13, R20, 0x2, RZ ;  /* 0x00000002140d7824 */ /* 0x000fe200078e00ff */
[----:B------:R-:W-:Y:S01]  /*8930*/  ISETP.GT.AND P4, PT, R4, 0x9, PT ;  /* 0x000000090400780c */ /* 0x000fe20003f84270 */
[-C--:B------:R-:W-:Y:S01]  /*8940*/  FMUL R94, R94, R0.reuse ;  /* 0x000000005e5e7220 */ /* 0x080fe20000400000 */
[----:B------:R0:W-:Y:S01]  /*8950*/  @P2 STG.E.U16 desc[UR12][R6.64+0x2], R89 ;  /* 0x0000025906002986 */ /* 0x0001e2000c10150c */
[----:B------:R-:W-:Y:S01]  /*8960*/  ISETP.GT.AND P2, PT, R3, RZ, P3 ;  /* 0x000000ff0300720c */ /* 0x000fe20001f44270 */
[-C--:B------:R-:W-:Y:S01]  /*8970*/  FMUL R95, R95, R0.reuse ;  /* 0x000000005f5f7220 */ /* 0x080fe20000400000 */
[----:B------:R-:W-:Y:S01]  /*8980*/  F2FP.BF16.F32.PACK_AB R91, RZ, R91 ;  /* 0x0000005bff5b723e */ /* 0x000fe200000010ff */
[----:B------:R-:W-:Y:S01]  /*8990*/  @P1 STG.E.U16 desc[UR12][R16.64], R90 ;  /* 0x0000005a10001986 */ /* 0x000fe2000c10150c */
[----:B------:R-:W-:Y:S01]  /*89a0*/  ISETP.GT.AND P1, PT, R3, RZ, P4 ;  /* 0x000000ff0300720c */ /* 0x000fe20002724270 */
[----:B------:R-:W-:Y:S01]  /*89b0*/  FMUL R96, R96, R0 ;  /* 0x0000000060607220 */ /* 0x000fe20000400000 */
[----:B------:R-:W-:Y:S01]  /*89c0*/  F2FP.BF16.F32.PACK_AB R92, RZ, R92 ;  /* 0x0000005cff5c723e */ /* 0x000fe200000010ff */
[-C--:B------:R-:W-:Y:S01]  /*89d0*/  FMUL R97, R97, R0.reuse ;  /* 0x0000000061617220 */ /* 0x080fe20000400000 */
[----:B------:R-:W-:Y:S01]  /*89e0*/  F2FP.BF16.F32.PACK_AB R93, RZ, R93 ;  /* 0x0000005dff5d723e */ /* 0x000fe200000010ff */
[----:B------:R-:W-:Y:S01]  /*89f0*/  FMUL R98, R98, R0 ;  /* 0x0000000062627220 */ /* 0x000fe20000400000 */
[----:B------:R-:W-:Y:S01]  /*8a00*/  SHF.L.U64.HI R157, R20, 0x1, R157 ;  /* 0x00000001149d7819 */ /* 0x000fe2000001029d */
[----:B0-----:R-:W-:Y:S01]  /*8a10*/  @P0 IMAD.MOV.U32 R6, RZ, RZ, R16 ;  /* 0x000000ffff060224 */ /* 0x001fe200078e0010 */
[----:B------:R-:W-:Y:S01]  /*8a20*/  F2FP.BF16.F32.PACK_AB R94, RZ, R94 ;  /* 0x0000005eff5e723e */ /* 0x000fe200000010ff */
[----:B------:R-:W-:Y:S01]  /*8a30*/  @P0 IMAD.MOV.U32 R7, RZ, RZ, R17 ;  /* 0x000000ffff070224 */ /* 0x000fe200078e0011 */
[----:B------:R-:W-:Y:S01]  /*8a40*/  F2FP.BF16.F32.PACK_AB R95, RZ, R95 ;  /* 0x0000005fff5f723e */ /* 0x000fe200000010ff */
[----:B------:R-:W-:Y:S01]  /*8a50*/  FMUL R99, R99, R0 ;  /* 0x0000000063637220 */ /* 0x000fe20000400000 */
[----:B------:R-:W-:Y:S01]  /*8a60*/  F2FP.BF16.F32.PACK_AB R96, RZ, R96 ;  /* 0x00000060ff60723e */ /* 0x000fe200000010ff */
[-C--:B------:R-:W-:Y:S01]  /*8a70*/  FMUL R100, R100, R0.reuse ;  /* 0x0000000064647220 */ /* 0x080fe20000400000 */
[----:B------:R0:W-:Y:S01]  /*8a80*/  @P0 STG.E.U16 desc[UR12][R6.64+0x2], R91 ;  /* 0x0000025b06000986 */ /* 0x0001e2000c10150c */
[----:B------:R-:W-:Y:S01]  /*8a90*/  ISETP.GT.AND P0, PT, R3, 0x8, P3 ;  /* 0x000000080300780c */ /* 0x000fe20001f04270 */
[-C--:B------:R-:W-:Y:S01]  /*8aa0*/  FMUL R101, R101, R0.reuse ;  /* 0x0000000065657220 */ /* 0x080fe20000400000 */
[----:B------:R-:W-:Y:S01]  /*8ab0*/  ISETP.GT.AND P3, PT, R4, 0x10, PT ;  /* 0x000000100400780c */ /* 0x000fe20003f64270 */
[-C--:B------:R-:W-:Y:S01]  /*8ac0*/  FMUL R102, R102, R0.reuse ;  /* 0x0000000066667220 */ /* 0x080fe20000400000 */
[----:B------:R-:W-:Y:S01]  /*8ad0*/  F2FP.BF16.F32.PACK_AB R97, RZ, R97 ;  /* 0x00000061ff61723e */ /* 0x000fe200000010ff */
[----:B------:R-:W-:Y:S01]  /*8ae0*/  FMUL R103, R103, R0 ;  /* 0x0000000067677220 */ /* 0x000fe20000400000 */
[----:B------:R-:W-:Y:S01]  /*8af0*/  F2FP.BF16.F32.PACK_AB R98, RZ, R98 ;  /* 0x00000062ff62723e */ /* 0x000fe200000010ff */
[-C--:B------:R-:W-:Y:S01]  /*8b00*/  FMUL R104, R104, R0.reuse ;  /* 0x0000000068687220 */ /* 0x080fe20000400000 */
[----:B------:R-:W-:Y:S01]  /*8b10*/  F2FP.BF16.F32.PACK_AB R99, RZ, R99 ;  /* 0x00000063ff63723e */ /* 0x000fe200000010ff */
[----:B------:R-:W-:Y:S01]  /*8b20*/  FMUL R105, R105, R0 ;  /* 0x0000000069697220 */ /* 0x000fe20000400000 */
[----:B------:R-:W-:Y:S01]  /*8b30*/  F2FP.BF16.F32.PACK_AB R100, RZ, R100 ;  /* 0x00000064ff64723e */ /* 0x000fe200000010ff */
[--C-:B0-----:R-:W-:Y:S01]  /*8b40*/  @P2 IMAD.MOV.U32 R6, RZ, RZ, R14.reuse ;  /* 0x000000ffff062224 */ /* 0x101fe200078e000e */
[----:B------:R-:W-:Y:S01]  /*8b50*/  F2FP.BF16.F32.PACK_AB R101, RZ, R101 ;  /* 0x00000065ff65723e */ /* 0x000fe200000010ff */
[--C-:B------:R-:W-:Y:S01]  /*8b60*/  @P2 IMAD.MOV.U32 R7, RZ, RZ, R15.reuse ;  /* 0x000000ffff072224 */ /* 0x100fe200078e000f */
[----:B------:R-:W-:Y:S01]  /*8b70*/  F2FP.BF16.F32.PACK_AB R102, RZ, R102 ;  /* 0x00000066ff66723e */ /* 0x000fe200000010ff */
[-C--:B------:R-:W-:Y:S01]  /*8b80*/  FMUL R106, R106, R0.reuse ;  /* 0x000000006a6a7220 */ /* 0x080fe20000400000 */
[----:B------:R-:W-:Y:S01]  /*8b90*/  F2FP.BF16.F32.PACK_AB R103, RZ, R103 ;  /* 0x00000067ff67723e */ /* 0x000fe200000010ff */
[----:B------:R-:W-:Y:S01]  /*8ba0*/  FMUL R107, R107, R0 ;  /* 0x000000006b6b7220 */ /* 0x000fe20000400000 */
[----:B------:R0:W-:Y:S01]  /*8bb0*/  @P2 STG.E.U16 desc[UR12][R6.64+0x10], R92 ;  /* 0x0000105c06002986 */ /* 0x0001e2000c10150c */
[----:B------:R-:W-:Y:S01]  /*8bc0*/  F2FP.BF16.F32.PACK_AB R104, RZ, R104 ;  /* 0x00000068ff68723e */ /* 0x000fe200000010ff */
        /* <DEDUP_REMOVED lines=8> */
[----:B------:R-:W-:Y:S01]  /*8c50*/  FMUL R112, R112, R0 ;  /* 0x0000000070707220 */ /* 0x000fe20000400000 */
[----:B------:R-:W-:Y:S01]  /*8c60*/  F2FP.BF16.F32.PACK_AB R109, RZ, R109 ;  /* 0x0000006dff6d723e */ /* 0x000fe200000010ff */
[----:B0-----:R-:W-:Y:S01]  /*8c70*/  @P1 IMAD.MOV.U32 R6, RZ, RZ, R14 ;  /* 0x000000ffff061224 */ /* 0x001fe200078e000e */
[----:B------:R-:W-:Y:S01]  /*8c80*/  F2FP.BF16.F32.PACK_AB R110, RZ, R110 ;  /* 0x0000006eff6e723e */ /* 0x000fe200000010ff */
[----:B------:R-:W-:Y:S01]  /*8c90*/  @P1 IMAD.MOV.U32 R7, RZ, RZ, R15 ;  /* 0x000000ffff071224 */ /* 0x000fe200078e000f */
[----:B------:R-:W-:Y:S01]  /*8ca0*/  F2FP.BF16.F32.PACK_AB R111, RZ, R111 ;  /* 0x0000006fff6f723e */ /* 0x000fe200000010ff */
[----:B------:R-:W-:Y:S01]  /*8cb0*/  FMUL R113, R113, R0 ;  /* 0x0000000071717220 */ /* 0x000fe20000400000 */
[----:B------:R-:W-:Y:S01]  /*8cc0*/  F2FP.BF16.F32.PACK_AB R112, RZ, R112 ;  /* 0x00000070ff70723e */ /* 0x000fe200000010ff */
[----:B------:R-:W-:Y:S01]  /*8cd0*/  FMUL R114, R114, R0 ;  /* 0x0000000072727220 */ /* 0x000fe20000400000 */
[----:B------:R0:W-:Y:S01]  /*8ce0*/  @P1 STG.E.U16 desc[UR12][R6.64+0x12], R93 ;  /* 0x0000125d06001986 */ /* 0x0001e2000c10150c */
[----:B------:R-:W-:Y:S01]  /*8cf0*/  IADD3 R10, P1, P2, R9, R14, R13 ;  /* 0x0000000e090a7210 */ /* 0x000fe20007a3e00d */
[-C--:B------:R-:W-:Y:S01]  /*8d00*/  FMUL R115, R115, R0.reuse ;  /* 0x0000000073737220 */ /* 0x080fe20000400000 */
[----:B------:R-:W-:Y:S01]  /*8d10*/  F2FP.BF16.F32.PACK_AB R113, RZ, R113 ;  /* 0x00000071ff71723e */ /* 0x000fe200000010ff */
[-C--:B------:R-:W-:Y:S01]  /*8d20*/  FMUL R116, R116, R0.reuse ;  /* 0x0000000074747220 */ /* 0x080fe20000400000 */
[----:B------:R-:W-:Y:S01]  /*8d30*/  IADD3.X R11, R5, R15, R157, P1, P2 ;  /* 0x0000000f050b7210 */ /* 0x000fe20000fe449d */
[-C--:B------:R-:W-:Y:S01]  /*8d40*/  FMUL R117, R117, R0.reuse ;  /* 0x0000000075757220 */ /* 0x080fe20000400000 */
[----:B------:R-:W-:Y:S01]  /*8d50*/  ISETP.GT.AND P1, PT, R3, 0x8, P4 ;  /* 0x000000080300780c */ /* 0x000fe20002724270 */
[-C--:B------:R-:W-:Y:S01]  /*8d60*/  FMUL R118, R118, R0.reuse ;  /* 0x0000000076767220 */ /* 0x080fe20000400000 */
[----:B------:R-:W-:Y:S01]  /*8d70*/  ISETP.GT.AND P2, PT, R4, 0x11, PT ;  /* 0x000000110400780c */ /* 0x000fe20003f44270 */
        /* <DEDUP_REMOVED lines=8> */
[-C--:B------:R-:W-:Y:S01]  /*8e00*/  FMUL R121, R121, R0.reuse ;  /* 0x0000000079797220 */ /* 0x080fe20000400000 */
[----:B------:R0:W-:Y:S01]  /*8e10*/  @P0 STG.E.U16 desc[UR12][R6.64+0x10], R94 ;  /* 0x0000105e06000986 */ /* 0x0001e2000c10150c */
[----:B------:R-:W-:Y:S01]  /*8e20*/  ISETP.GT.AND P0, PT, R3, RZ, P3 ;  /* 0x000000ff0300720c */ /* 0x000fe20001f04270 */
[----:B------:R-:W-:Y:S01]  /*8e30*/  FMUL R122, R122, R0 ;  /* 0x000000007a7a7220 */ /* 0x000fe20000400000 */
        /* <DEDUP_REMOVED lines=9> */
[----:B0-----:R-:W-:Y:S01]  /*8ed0*/  @P1 IMAD.MOV.U32 R6, RZ, RZ, R16 ;  /* 0x000000ffff061224 */ /* 0x001fe200078e0010 */
[----:B------:R-:W-:Y:S01]  /*8ee0*/  F2FP.BF16.F32.PACK_AB R123, RZ, R123 ;  /* 0x0000007bff7b723e */ /* 0x000fe200000010ff */
[----:B------:R-:W-:Y:S01]  /*8ef0*/  @P1 IMAD.MOV.U32 R7, RZ, RZ, R17 ;  /* 0x000000ffff071224 */ /* 0x000fe200078e0011 */
[----:B------:R-:W-:Y:S01]  /*8f00*/  F2FP.BF16.F32.PACK_AB R124, RZ, R124 ;  /* 0x0000007cff7c723e */ /* 0x000fe200000010ff */
[-C--:B------:R-:W-:Y:S01]  /*8f10*/  FMUL R127, R127, R0.reuse ;  /* 0x000000007f7f7220 */ /* 0x080fe20000400000 */
[----:B------:R-:W-:Y:S01]  /*8f20*/  F2FP.BF16.F32.PACK_AB R125, RZ, R125 ;  /* 0x0000007dff7d723e */ /* 0x000fe200000010ff */
[-C--:B------:R-:W-:Y:S01]  /*8f30*/  FMUL R128, R128, R0.reuse ;  /* 0x0000000080807220 */ /* 0x080fe20000400000 */
[----:B------:R0:W-:Y:S01]  /*8f40*/  @P1 STG.E.U16 desc[UR12][R6.64+0x12], R95 ;  /* 0x0000125f06001986 */ /* 0x0001e2000c10150c */
[----:B------:R-:W-:Y:S01]  /*8f50*/  ISETP.GT.AND P1, PT, R4, 0x19, PT ;  /* 0x000000190400780c */ /* 0x000fe20003f24270 */
        /* <DEDUP_REMOVED lines=33> */
[--C-:B------:R-:W-:Y:S01]  /*9170*/  @P0 IMAD.MOV.U32 R7, RZ, RZ, R15.reuse ;  /* 0x000000ffff070224 */ /* 0x100fe200078e000f */
[----:B------:R-:W-:Y:S01]  /*9180*/  F2FP.BF16.F32.PACK_AB R141, RZ, R141 ;  /* 0x0000008dff8d723e */ /* 0x000fe200000010ff */
[-C--:B------:R-:W-:Y:S01]  /*9190*/  FMUL R142, R142, R0.reuse ;  /* 0x000000008e8e7220 */ /* 0x080fe20000400000 */
[-C--:B------:R-:W-:Y:S01]  /*91a0*/  FMUL R143, R143, R0.reuse ;  /* 0x000000008f8f7220 */ /* 0x080fe20000400000 */
[-C--:B------:R-:W-:Y:S01]  /*91b0*/  FMUL R144, R144, R0.reuse ;  /* 0x0000000090907220 */ /* 0x080fe20000400000 */
[----:B------:R0:W-:Y:S01]  /*91c0*/  @P0 STG.E.U16 desc[UR12][R6.64+0x22], R97 ;  /* 0x0000226106000986 */ /* 0x0001e2000c10150c */
[----:B------:R-:W-:Y:S01]  /*91d0*/  ISETP.GT.AND P0, PT, R3, 0x8, P3 ;  /* 0x000000080300780c */ /* 0x000fe20001f04270 */
[-C--:B------:R-:W-:Y:S01]  /*91e0*/  FMUL R145, R145, R0.reuse ;  /* 0x0000000091917220 */ /* 0x080fe20000400000 */
        /* <DEDUP_REMOVED lines=8> */
[----:B------:R-:W-:Y:S01]  /*9270*/  ISETP.GT.AND P4, PT, R4, 0x71, PT ;  /* 0x000000710400780c */ /* 0x000fe20003f84270 */
[-C--:B------:R-:W-:Y:S01]  /*9280*/  FMUL R150, R150, R0.reuse ;  /* 0x0000000096967220 */ /* 0x080fe20000400000 */
[----:B------:R-:W-:Y:S01]  /*9290*/  F2FP.BF16.F32.PACK_AB R145, RZ, R145 ;  /* 0x00000091ff91723e */ /* 0x000fe200000010ff */
[----:B------:R-:W-:Y:S01]  /*92a0*/  @P0 STG.E.U16 desc[UR12][R16.64+0x20], R98 ;  /* 0x0000206210000986 */ /* 0x000fe2000c10150c */
        /* <DEDUP_REMOVED lines=13> */
[----:B------:R-:W-:Y:S01]  /*9380*/  @P0 STG.E.U16 desc[UR12][R16.64+0x22], R99 ;  /* 0x0000226310000986 */ /* 0x000fe2000c10150c */
[----:B0-----:R-:W-:Y:S01]  /*9390*/  IADD3 R6, P0, R13, R14, RZ ;  /* 0x0000000e0d067210 */ /* 0x001fe20007f1e0ff */
[-C--:B------:R-:W-:Y:S01]  /*93a0*/  FMUL R29, R29, R0.reuse ;  /* 0x000000001d1d7220 */ /* 0x080fe20000400000 */
[----:B------:R-:W-:Y:S01]  /*93b0*/  F2FP.BF16.F32.PACK_AB R151, RZ, R151 ;  /* 0x00000097ff97723e */ /* 0x000fe200000010ff */
[----:B------:R-:W-:Y:S01]  /*93c0*/  FMUL R30, R30, R0 ;  /* 0x000000001e1e7220 */ /* 0x000fe20000400000 */
[----:B------:R-:W-:Y:S01]  /*93d0*/  F2FP.BF16.F32.PACK_AB R24, RZ, R24 ;  /* 0x00000018ff18723e */ /* 0x000fe200000010ff */
[----:B------:R-:W-:Y:S01]  /*93e0*/  IMAD.X R7, R157, 0x1, R15, P0 ;  /* 0x000000019d077824 */ /* 0x000fe200000e060f */
[----:B------:R-:W-:Y:S01]  /*93f0*/  IADD3 R12, P0, R9, R6, RZ ;  /* 0x00000006090c7210 */ /* 0x000fe20007f1e0ff */
[-C--:B------:R-:W-:Y:S01]  /*9400*/  FMUL R31, R31, R0.reuse ;  /* 0x000000001f1f7220 */ /* 0x080fe20000400000 */
[----:B------:R-:W-:Y:S01]  /*9410*/  F2FP.BF16.F32.PACK_AB R25, RZ, R25 ;  /* 0x00000019ff19723e */ /* 0x000fe200000010ff */
[----:B------:R-:W-:Y:S01]  /*9420*/  FMUL R32, R32, R0 ;  /* 0x0000000020207220 */ /* 0x000fe20000400000 */
[----:B------:R-:W-:Y:S01]  /*9430*/  F2FP.BF16.F32.PACK_AB R26, RZ, R26 ;  /* 0x0000001aff1a723e */ /* 0x000fe200000010ff */
[----:B------:R-:W-:Y:S01]  /*9440*/  IMAD.X R13, R5, 0x1, R7, P0 ;  /* 0x00000001050d7824 */ /* 0x000fe200000e0607 */
[----:B------:R-:W-:Y:S01]  /*9450*/  ISETP.GT.AND P0, PT, R3, RZ, P2 ;  /* 0x000000ff0300720c */ /* 0x000fe20001704270 */
        /* <DEDUP_REMOVED lines=126> */
[----:B------:R-:W-:Y:S01]  /*9c40*/  FMUL R0, R87, R0 ;  /* 0x0000000057007220 */ /* 0x000fe20000400000 */
[----:B------:R-:W-:-:S02]  /*9c50*/  F2FP.BF16.F32.PACK_AB R77, RZ, R77 ;  /* 0x0000004dff4d723e */ /* 0x000fc400000010ff */
[----:B------:R-:W-:Y:S02]  /*9c60*/  F2FP.BF16.F32.PACK_AB R78, RZ, R78 ;  /* 0x0000004eff4e723e */ /* 0x000fe400000010ff */
[----:B------:R-:W-:Y:S02]  /*9c70*/  F2FP.BF16.F32.PACK_AB R79, RZ, R79 ;  /* 0x0000004fff4f723e */ /* 0x000fe400000010ff */
[----:B------:R-:W-:Y:S02]  /*9c80*/  F2FP.BF16.F32.PACK_AB R80, RZ, R80 ;  /* 0x00000050ff50723e */ /* 0x000fe400000010ff */
[----:B------:R-:W-:Y:S02]  /*9c90*/  F2FP.BF16.F32.PACK_AB R81, RZ, R81 ;  /* 0x00000051ff51723e */ /* 0x000fe400000010ff */
[----:B------:R-:W-:Y:S01]  /*9ca0*/  F2FP.BF16.F32.PACK_AB R82, RZ, R82 ;  /* 0x00000052ff52723e */ /* 0x000fe200000010ff */
[----:B------:R-:W-:Y:S01]  /*9cb0*/  @P0 STG.E.U16 desc[UR12][R14.64+0x52], R109 ;  /* 0x0000526d0e000986 */ /* 0x000fe2000c10150c */
[----:B------:R-:W-:-:S02]  /*9cc0*/  ISETP.GT.AND P0, PT, R3, 0x8, P2 ;  /* 0x000000080300780c */ /* 0x000fc40001704270 */
[----:B------:R-:W-:Y:S02]  /*9cd0*/  ISETP.GT.AND P2, PT, R4, 0x30, PT ;  /* 0x000000300400780c */ /* 0x000fe40003f44270 */
[----:B------:R-:W-:Y:S02]  /*9ce0*/  F2FP.BF16.F32.PACK_AB R83, RZ, R83 ;  /* 0x00000053ff53723e */ /* 0x000fe400000010ff */
[----:B------:R-:W-:Y:S02]  /*9cf0*/  F2FP.BF16.F32.PACK_AB R84, RZ, R84 ;  /* 0x00000054ff54723e */ /* 0x000fe400000010ff */
[----:B------:R-:W-:Y:S02]  /*9d00*/  F2FP.BF16.F32.PACK_AB R85, RZ, R85 ;  /* 0x00000055ff55723e */ /* 0x000fe400000010ff */
[----:B------:R-:W-:-:S03]  /*9d10*/  F2FP.BF16.F32.PACK_AB R86, RZ, R86 ;  /* 0x00000056ff56723e */ /* 0x000fc600000010ff */
[----:B------:R-:W-:Y:S01]  /*9d20*/  @P0 STG.E.U16 desc[UR12][R16.64+0x50], R110 ;  /* 0x0000506e10000986 */ /* 0x000fe2000c10150c */
[----:B------:R-:W-:Y:S02]  /*9d30*/  ISETP.GT.AND P0, PT, R3, 0x8, P1 ;  /* 0x000000080300780c */ /* 0x000fe40000f04270 */
[----:B------:R-:W-:-:S11]  /*9d40*/  ISETP.GT.AND P1, PT, R4, 0x31, PT ;  /* 0x000000310400780c */ /* 0x000fd60003f24270 */
[----:B------:R-:W-:Y:S01]  /*9d50*/  @P0 STG.E.U16 desc[UR12][R16.64+0x52], R111 ;  /* 0x0000526f10000986 */ /* 0x000fe2000c10150c */
[----:B------:R-:W-:-:S13]  /*9d60*/  ISETP.GT.AND P0, PT, R3, RZ, P2 ;  /* 0x000000ff0300720c */ /* 0x000fda0001704270 */
[----:B------:R-:W-:Y:S01]  /*9d70*/  @P0 STG.E.U16 desc[UR12][R14.64+0x60], R112 ;  /* 0x000060700e000986 */ /* 0x000fe2000c10150c */
[----:B------:R-:W-:-:S13]  /*9d80*/  ISETP.GT.AND P0, PT, R3, RZ, P1 ;  /* 0x000000ff0300720c */ /* 0x000fda0000f04270 */
[----:B------:R-:W-:Y:S01]  /*9d90*/  @P0 STG.E.U16 desc[UR12][R14.64+0x62], R113 ;  /* 0x000062710e000986 */ /* 0x000fe2000c10150c */
[----:B------:R-:W-:Y:S02]  /*9da0*/  ISETP.GT.AND P0, PT, R3, 0x8, P2 ;  /* 0x000000080300780c */ /* 0x000fe40001704270 */
[----:B------:R-:W-:-:S11]  /*9db0*/  ISETP.GT.AND P2, PT, R4, 0x38, PT ;  /* 0x000000380400780c */ /* 0x000fd60003f44270 */
        /* <DEDUP_REMOVED lines=68> */
[----:B------:R-:W-:-:S13]  /*a200*/  ISETP.GT.AND P0, PT, R3, 0x8, P1 ;  /* 0x000000080300780c */ /* 0x000fda0000f04270 */
[----:B------:R-:W-:Y:S01]  /*a210*/  @P0 STG.E.U16 desc[UR12][R16.64+0xd0], R142 ;  /* 0x0000d08e10000986 */ /* 0x000fe2000c10150c */
[----:B------:R-:W-:-:S13]  /*a220*/  ISETP.GT.AND P0, PT, R3, 0x8, P3 ;  /* 0x000000080300780c */ /* 0x000fda0001f04270 */
[----:B------:R-:W-:Y:S01]  /*a230*/  @P0 STG.E.U16 desc[UR12][R16.64+0xd2], R143 ;  /* 0x0000d28f10000986 */ /* 0x000fe2000c10150c */
[----:B------:R-:W-:-:S04]  /*a240*/  ISETP.GT.AND P0, PT, R4, 0x70, PT ;  /* 0x000000700400780c */ /* 0x000fc80003f04270 */
        /* <DEDUP_REMOVED lines=8> */
[----:B------:R-:W-:-:S13]  /*a2d0*/  ISETP.GT.AND P1, PT, R3, RZ, P2 ;  /* 0x000000ff0300720c */ /* 0x000fda0001724270 */
[----:B------:R-:W-:Y:S01]  /*a2e0*/  @P1 STG.E.U16 desc[UR12][R14.64+0xf0], R148 ;  /* 0x0000f0940e001986 */ /* 0x000fe2000c10150c */
[----:B------:R-:W-:-:S04]  /*a2f0*/  ISETP.GT.AND P1, PT, R4, 0x79, PT ;  /* 0x000000790400780c */ /* 0x000fc80003f24270 */
[----:B------:R-:W-:-:S13]  /*a300*/  ISETP.GT.AND P6, PT, R3, RZ, P1 ;  /* 0x000000ff0300720c */ /* 0x000fda0000fc4270 */
[----:B------:R0:W-:Y:S01]  /*a310*/  @P6 STG.E.U16 desc[UR12][R14.64+0xf2], R149 ;  /* 0x0000f2950e006986 */ /* 0x0001e2000c10150c */
[----:B------:R-:W-:-:S13]  /*a320*/  ISETP.GT.AND P6, PT, R3, 0x8, P2 ;  /* 0x000000080300780c */ /* 0x000fda00017c4270 */
[----:B0-----:R-:W-:Y:S02]  /*a330*/  @P6 IMAD.MOV.U32 R14, RZ, RZ, R16 ;  /* 0x000000ffff0e6224 */ /* 0x001fe400078e0010 */
[----:B------:R-:W-:-:S05]  /*a340*/  @P6 IMAD.MOV.U32 R15, RZ, RZ, R17 ;  /* 0x000000ffff0f6224 */ /* 0x000fca00078e0011 */
[----:B------:R-:W-:Y:S01]  /*a350*/  @P6 STG.E.U16 desc[UR12][R14.64+0xf0], R150 ;  /* 0x0000f0960e006986 */ /* 0x000fe2000c10150c */
[----:B------:R-:W-:-:S13]  /*a360*/  ISETP.GT.AND P6, PT, R3, 0x8, P1 ;  /* 0x000000080300780c */ /* 0x000fda0000fc4270 */
[----:B------:R-:W-:Y:S01]  /*a370*/  @P6 STG.E.U16 desc[UR12][R16.64+0xf2], R151 ;  /* 0x0000f29710006986 */ /* 0x000fe2000c10150c */
[----:B------:R-:W-:-:S05]  /*a380*/  IADD3 R8, P6, R9, R6, RZ ;  /* 0x0000000609087210 */ /* 0x000fca0007fde0ff */
[----:B------:R-:W-:Y:S01]  /*a390*/  IMAD.X R9, R5, 0x1, R7, P6 ;  /* 0x0000000105097824 */ /* 0x000fe200030e0607 */
[C---:B------:R-:W-:Y:S02]  /*a3a0*/  ISETP.GT.AND P6, PT, R3.reuse, 0x40, P5 ;  /* 0x000000400300780c */ /* 0x040fe40002fc4270 */
[----:B------:R-:W-:-:S11]  /*a3b0*/  ISETP.GT.AND P5, PT, R3, 0x48, P5 ;  /* 0x000000480300780c */ /* 0x000fd60002fa4270 */
[----:B------:R-:W-:Y:S01]  /*a3c0*/  @P6 STG.E.U16 desc[UR12][R6.64], R24 ;  /* 0x0000001806006986 */ /* 0x000fe2000c10150c */
[----:B------:R-:W-:-:S04]  /*a3d0*/  ISETP.GT.AND P6, PT, R4, 0x1, PT ;  /* 0x000000010400780c */ /* 0x000fc80003fc4270 */
[----:B------:R-:W-:-:S13]  /*a3e0*/  ISETP.GT.AND P6, PT, R3, 0x40, P6 ;  /* 0x000000400300780c */ /* 0x000fda00037c4270 */
[----:B------:R-:W-:Y:S01]  /*a3f0*/  @P6 STG.E.U16 desc[UR12][R6.64+0x2], R25 ;  /* 0x0000021906006986 */ /* 0x000fe2000c10150c */
[----:B------:R-:W-:-:S03]  /*a400*/  ISETP.GT.AND P6, PT, R4, 0x1, PT ;  /* 0x000000010400780c */ /* 0x000fc60003fc4270 */
[----:B------:R-:W-:Y:S01]  /*a410*/  @P5 STG.E.U16 desc[UR12][R12.64], R26 ;  /* 0x0000001a0c005986 */ /* 0x000fe2000c10150c */
[----:B------:R-:W-:Y:S02]  /*a420*/  ISETP.GT.AND P5, PT, R3, 0x48, P6 ;  /* 0x000000480300780c */ /* 0x000fe400037a4270 */
[----:B------:R-:W-:-:S11]  /*a430*/  ISETP.GT.AND P6, PT, R4, 0x8, PT ;  /* 0x000000080400780c */ /* 0x000fd60003fc4270 */
[----:B------:R-:W-:Y:S01]  /*a440*/  @P5 STG.E.U16 desc[UR12][R12.64+0x2], R27 ;  /* 0x0000021b0c005986 */ /* 0x000fe2000c10150c */
[----:B------:R-:W-:Y:S02]  /*a450*/  ISETP.GT.AND P5, PT, R3, 0x40, P6 ;  /* 0x000000400300780c */ /* 0x000fe400037a4270 */
[----:B------:R-:W-:-:S11]  /*a460*/  ISETP.GT.AND P6, PT, R4, 0x9, PT ;  /* 0x000000090400780c */ /* 0x000fd60003fc4270 */
[----:B------:R-:W-:Y:S01]  /*a470*/  @P5 STG.E.U16 desc[UR12][R6.64+0x10], R28 ;  /* 0x0000101c06005986 */ /* 0x000fe2000c10150c */
[----:B------:R-:W-:-:S13]  /*a480*/  ISETP.GT.AND P5, PT, R3, 0x40, P6 ;  /* 0x000000400300780c */ /* 0x000fda00037a4270 */
[----:B------:R-:W-:Y:S01]  /*a490*/  @P5 STG.E.U16 desc[UR12][R6.64+0x12], R29 ;  /* 0x0000121d06005986 */ /* 0x000fe2000c10150c */
[----:B------:R-:W-:-:S04]  /*a4a0*/  ISETP.GT.AND P5, PT, R4, 0x8, PT ;  /* 0x000000080400780c */ /* 0x000fc80003fa4270 */
[----:B------:R-:W-:-:S13]  /*a4b0*/  ISETP.GT.AND P5, PT, R3, 0x48, P5 ;  /* 0x000000480300780c */ /* 0x000fda0002fa4270 */
[----:B------:R0:W-:Y:S01]  /*a4c0*/  @P5 STG.E.U16 desc[UR12][R8.64+0x10], R30 ;  /* 0x0000101e08005986 */ /* 0x0001e2000c10150c */
        /* <DEDUP_REMOVED lines=10> */
[----:B0-----:R-:W-:Y:S02]  /*a570*/  @P5 IMAD.MOV.U32 R8, RZ, RZ, R10 ;  /* 0x000000ffff085224 */ /* 0x001fe400078e000a */
[----:B------:R-:W-:-:S05]  /*a580*/  @P5 IMAD.MOV.U32 R9, RZ, RZ, R11 ;  /* 0x000000ffff095224 */ /* 0x000fca00078e000b */
[----:B------:R0:W-:Y:S01]  /*a590*/  @P5 STG.E.U16 desc[UR12][R8.64+0x20], R34 ;  /* 0x0000202208005986 */ /* 0x0001e2000c10150c */
[----:B------:R-:W-:Y:S02]  /*a5a0*/  ISETP.GT.AND P5, PT, R3, 0x48, P6 ;  /* 0x000000480300780c */ /* 0x000fe400037a4270 */
[----:B------:R-:W-:-:S11]  /*a5b0*/  ISETP.GT.AND P6, PT, R4, 0x18, PT ;  /* 0x000000180400780c */ /* 0x000fd60003fc4270 */
[----:B0-----:R-:W-:Y:S02]  /*a5c0*/  @P5 IMAD.MOV.U32 R8, RZ, RZ, R10 ;  /* 0x000000ffff085224 */ /* 0x001fe400078e000a */
[----:B------:R-:W-:-:S05]  /*a5d0*/  @P5 IMAD.MOV.U32 R9, RZ, RZ, R11 ;  /* 0x000000ffff095224 */ /* 0x000fca00078e000b */
[----:B------:R0:W-:Y:S01]  /*a5e0*/  @P5 STG.E.U16 desc[UR12][R8.64+0x22], R35 ;  /* 0x0000222308005986 */ /* 0x0001e2000c10150c */
        /* <DEDUP_REMOVED lines=144> */
[----:B------:R-:W-:Y:S01]  /*aef0*/  @P5 STG.E.U16 desc[UR12][R8.64+0xc0], R74 ;  /* 0x0000c04a08005986 */ /* 0x000fe2000c10150c */
[----:B------:R-:W-:Y:S02]  /*af00*/  ISETP.GT.AND P5, PT, R3, 0x48, P6 ;  /* 0x000000480300780c */ /* 0x000fe400037a4270 */
[----:B------:R-:W-:-:S11]  /*af10*/  ISETP.GT.AND P6, PT, R4, 0x68, PT ;  /* 0x000000680400780c */ /* 0x000fd60003fc4270 */
[----:B------:R-:W-:Y:S02]  /*af20*/  @P5 IMAD.MOV.U32 R4, RZ, RZ, R10 ;  /* 0x000000ffff045224 */ /* 0x000fe400078e000a */
[----:B------:R-:W-:-:S05]  /*af30*/  @P5 IMAD.MOV.U32 R5, RZ, RZ, R11 ;  /* 0x000000ffff055224 */ /* 0x000fca00078e000b */
[----:B------:R0:W-:Y:S01]  /*af40*/  @P5 STG.E.U16 desc[UR12][R4.64+0xc2], R75 ;  /* 0x0000c24b04005986 */ /* 0x0001e2000c10150c */
[----:B------:R-:W-:-:S13]  /*af50*/  ISETP.GT.AND P5, PT, R3, 0x40, P6 ;  /* 0x000000400300780c */ /* 0x000fda00037a4270 */
[----:B------:R-:W-:Y:S01]  /*af60*/  @P5 STG.E.U16 desc[UR12][R6.64+0xd0], R76 ;  /* 0x0000d04c06005986 */ /* 0x000fe2000c10150c */
[C---:B------:R-:W-:Y:S02]  /*af70*/  ISETP.GT.AND P5, PT, R3.reuse, 0x40, P3 ;  /* 0x000000400300780c */ /* 0x040fe40001fa4270 */
[----:B------:R-:W-:-:S11]  /*af80*/  ISETP.GT.AND P3, PT, R3, 0x48, P3 ;  /* 0x000000480300780c */ /* 0x000fd60001f64270 */
[----:B------:R-:W-:Y:S01]  /*af90*/  @P5 STG.E.U16 desc[UR12][R6.64+0xd2], R77 ;  /* 0x0000d24d06005986 */ /* 0x000fe2000c10150c */
[C---:B------:R-:W-:Y:S02]  /*afa0*/  ISETP.GT.AND P5, PT, R3.reuse, 0x48, P6 ;  /* 0x000000480300780c */ /* 0x040fe400037a4270 */
[C---:B------:R-:W-:Y:S02]  /*afb0*/  ISETP.GT.AND P6, PT, R3.reuse, 0x40, P0 ;  /* 0x000000400300780c */ /* 0x040fe400007c4270 */
[----:B------:R-:W-:-:S09]  /*afc0*/  ISETP.GT.AND P0, PT, R3, 0x48, P0 ;  /* 0x000000480300780c */ /* 0x000fd20000704270 */
[--C-:B0-----:R-:W-:Y:S02]  /*afd0*/  @P5 IMAD.MOV.U32 R4, RZ, RZ, R10.reuse ;  /* 0x000000ffff045224 */ /* 0x101fe400078e000a */
[----:B------:R-:W-:Y:S02]  /*afe0*/  @P5 IMAD.MOV.U32 R5, RZ, RZ, R11 ;  /* 0x000000ffff055224 */ /* 0x000fe400078e000b */
[----:B------:R-:W-:-:S03]  /*aff0*/  @P0 IMAD.MOV.U32 R2, RZ, RZ, R10 ;  /* 0x000000ffff020224 */ /* 0x000fc600078e000a */
[----:B------:R0:W-:Y:S01]  /*b000*/  @P5 STG.E.U16 desc[UR12][R4.64+0xd0], R78 ;  /* 0x0000d04e04005986 */ /* 0x0001e2000c10150c */
[C---:B------:R-:W-:Y:S02]  /*b010*/  ISETP.GT.AND P5, PT, R3.reuse, 0x40, P4 ;  /* 0x000000400300780c */ /* 0x040fe400027a4270 */
[----:B------:R-:W-:Y:S01]  /*b020*/  ISETP.GT.AND P4, PT, R3, 0x48, P4 ;  /* 0x000000480300780c */ /* 0x000fe20002784270 */
[----:B0-----:R-:W-:Y:S02]  /*b030*/  @P3 IMAD.MOV.U32 R4, RZ, RZ, R10 ;  /* 0x000000ffff043224 */ /* 0x001fe400078e000a */
[----:B------:R-:W-:-:S05]  /*b040*/  @P3 IMAD.MOV.U32 R5, RZ, RZ, R11 ;  /* 0x000000ffff053224 */ /* 0x000fca00078e000b */
[----:B------:R-:W-:Y:S01]  /*b050*/  @P3 STG.E.U16 desc[UR12][R4.64+0xd2], R79 ;  /* 0x0000d24f04003986 */ /* 0x000fe2000c10150c */
[C---:B------:R-:W-:Y:S02]  /*b060*/  ISETP.GT.AND P3, PT, R3.reuse, 0x40, P1 ;  /* 0x000000400300780c */ /* 0x040fe40000f64270 */
[C---:B------:R-:W-:Y:S01]  /*b070*/  ISETP.GT.AND P1, PT, R3.reuse, 0x48, P1 ;  /* 0x000000480300780c */ /* 0x040fe20000f24270 */
[----:B------:R-:W-:Y:S01]  /*b080*/  @P6 STG.E.U16 desc[UR12][R6.64+0xe0], R80 ;  /* 0x0000e05006006986 */ /* 0x000fe2000c10150c */
[C---:B------:R-:W-:Y:S02]  /*b090*/  ISETP.GT.AND P6, PT, R3.reuse, 0x40, P2 ;  /* 0x000000400300780c */ /* 0x040fe400017c4270 */
[----:B------:R-:W-:Y:S01]  /*b0a0*/  ISETP.GT.AND P2, PT, R3, 0x48, P2 ;  /* 0x000000480300780c */ /* 0x000fe20001744270 */
[----:B------:R-:W-:Y:S01]  /*b0b0*/  @P0 IMAD.MOV.U32 R3, RZ, RZ, R11 ;  /* 0x000000ffff030224 */ /* 0x000fe200078e000b */
[----:B------:R-:W-:Y:S04]  /*b0c0*/  @P5 STG.E.U16 desc[UR12][R6.64+0xe2], R81 ;  /* 0x0000e25106005986 */ /* 0x000fe8000c10150c */
[----:B------:R0:W-:Y:S02]  /*b0d0*/  @P0 STG.E.U16 desc[UR12][R2.64+0xe0], R82 ;  /* 0x0000e05202000986 */ /* 0x0001e4000c10150c */
[----:B0-----:R-:W-:-:S02]  /*b0e0*/  @P4 IMAD.MOV.U32 R2, RZ, RZ, R10 ;  /* 0x000000ffff024224 */ /* 0x001fc400078e000a */
[----:B------:R-:W-:-:S05]  /*b0f0*/  @P4 IMAD.MOV.U32 R3, RZ, RZ, R11 ;  /* 0x000000ffff034224 */ /* 0x000fca00078e000b */
[----:B------:R0:W-:Y:S04]  /*b100*/  @P4 STG.E.U16 desc[UR12][R2.64+0xe2], R83 ;  /* 0x0000e25302004986 */ /* 0x0001e8000c10150c */
[----:B------:R1:W-:Y:S04]  /*b110*/  @P6 STG.E.U16 desc[UR12][R6.64+0xf0], R84 ;  /* 0x0000f05406006986 */ /* 0x0003e8000c10150c */
[----:B------:R1:W-:Y:S01]  /*b120*/  @P3 STG.E.U16 desc[UR12][R6.64+0xf2], R85 ;  /* 0x0000f25506003986 */ /* 0x0003e2000c10150c */
[----:B0-----:R-:W-:Y:S02]  /*b130*/  @P2 IMAD.MOV.U32 R2, RZ, RZ, R10 ;  /* 0x000000ffff022224 */ /* 0x001fe400078e000a */
[----:B------:R-:W-:-:S05]  /*b140*/  @P2 IMAD.MOV.U32 R3, RZ, RZ, R11 ;  /* 0x000000ffff032224 */ /* 0x000fca00078e000b */
[----:B------:R1:W-:Y:S01]  /*b150*/  @P2 STG.E.U16 desc[UR12][R2.64+0xf0], R86 ;  /* 0x0000f05602002986 */ /* 0x0003e2000c10150c */
[----:B------:R-:W-:Y:S05]  /*b160*/  @!P1 EXIT ;  /* 0x000000000000994d */ /* 0x000fea0003800000 */
[----:B------:R-:W-:-:S05]  /*b170*/  F2FP.BF16.F32.PACK_AB R0, RZ, R0 ;  /* 0x00000000ff00723e */ /* 0x000fca00000010ff */
[----:B------:R-:W-:Y:S01]  /*b180*/  STG.E.U16 desc[UR12][R10.64+0xf2], R0 ;  /* 0x0000f2000a007986 */ /* 0x000fe2000c10150c */
[----:B------:R-:W-:Y:S05]  /*b190*/  EXIT ;  /* 0x000000000000794d */ /* 0x000fea0003800000 */
.L_x_13:
[----:B------:R-:W-:-:S13]  /*b1a0*/  ISETP.NE.AND P0, PT, R5, RZ, PT ;  /* 0x000000ff0500720c */ /* 0x000fda0003f05270 */
[----:B------:R-:W-:Y:S05]  /*b1b0*/  @P0 EXIT ;  /* 0x000000000000094d */ /* 0x000fea0003800000 */
[----:B------:R-:W-:Y:S01]  /*b1c0*/  ELECT P0, URZ, PT ;  /* 0x00000000003f782f */ /* 0x000fe20003800000 */
[----:B------:R-:W-:-:S12]  /*b1d0*/  BSSY B0, `(.L_x_278) ;  /* 0x0000095000007945 */ /* 0x000fd80003800000 */
[----:B------:R-:W-:Y:S05]  /*b1e0*/  @!P0 BRA `(.L_x_279) ;  /* 0x00000008004c8947 */ /* 0x000fea0003800000 */
[----:B------:R-:W-:-:S13]  /*b1f0*/  ISETP.GE.AND P0, PT, R10, 0x1, PT ;  /* 0x000000010a00780c */ /* 0x000fda0003f06270 */
[----:B------:R-:W-:Y:S05]  /*b200*/  @!P0 BRA `(.L_x_279) ;  /* 0x0000000800448947 */ /* 0x000fea0003800000 */
[----:B---3-5:R-:W2:Y:S01]  /*b210*/  S2R R2, SR_CgaCtaId ;  /* 0x0000000000027919 */ /* 0x028ea20000008800 */
[----:B------:R-:W0:Y:S01]  /*b220*/  LDC.64 R4, c[0x0][0x4f8] ;  /* 0x00013e00ff047b82 */ /* 0x000e220000000a00 */
[----:B------:R-:W-:Y:S01]  /*b230*/  ULDC.64 UR4, c[0x0][0x4c0] ;  /* 0x0001300000047ab9 */ /* 0x000fe20000000a00 */
[----:B------:R-:W-:Y:S01]  /*b240*/  LOP3.LUT P0, RZ, R13, 0x1f, RZ, 0xc0, !PT ;  /* 0x0000001f0dff7812 */ /* 0x000fe2000780c0ff */
[----:B------:R-:W-:Y:S01]  /*b250*/  IMAD.SHL.U32 R15, R15, 0x80, RZ ;  /* 0x000000800f0f7824 */ /* 0x000fe200078e00ff */
[----:B------:R-:W-:Y:S01]  /*b260*/  ISETP.NE.AND P2, PT, R18, RZ, PT ;  /* 0x000000ff1200720c */ /* 0x000fe20003f45270 */
[----:B------:R-:W-:Y:S01]  /*b270*/  IMAD.SHL.U32 R16, R16, 0x80, RZ ;  /* 0x0000008010107824 */ /* 0x000fe200078e00ff */
[----:B------:R-:W-:Y:S01]  /*b280*/  ISETP.NE.OR P0, PT, R18, RZ, !P0 ;  /* 0x000000ff1200720c */ /* 0x000fe20004705670 */
[----:B------:R-:W-:Y:S01]  /*b290*/  IMAD.MOV.U32 R6, RZ, RZ, R9 ;  /* 0x000000ffff067224 */ /* 0x000fe200078e0009 */
[----:B------:R-:W1:Y:S01]  /*b2a0*/  LDC R7, c[0x0][0x500] ;  /* 0x00014000ff077b82 */ /* 0x000e620000000800 */
[----:B------:R-:W-:Y:S01]  /*b2b0*/  LOP3.LUT R12, R3, 0x2, RZ, 0xfc, !PT ;  /* 0x00000002030c7812 */ /* 0x000fe200078efcff */
[----:B------:R-:W-:-:S02]  /*b2c0*/  IMAD.MOV.U32 R13, RZ, RZ, RZ ;  /* 0x000000ffff0d7224 */ /* 0x000fc400078e00ff */
[----:B------:R-:W-:Y:S02]  /*b2d0*/  VIADD R11, R15, 0x40 ;  /* 0x000000400f0b7836 */ /* 0x000fe40000000000 */
[----:B------:R-:W-:Y:S02]  /*b2e0*/  VIADD R17, R16, 0x40 ;  /* 0x0000004010117836 */ /* 0x000fe40000000000 */
[----:B0-----:R-:W-:Y:S01]  /*b2f0*/  IMAD R21, R21, UR4, R4 ;  /* 0x0000000415157c24 */ /* 0x001fe2000f8e0204 */
[----:B------:R-:W-:Y:S01]  /*b300*/  ULDC UR4, c[0x0][0x4c8] ;  /* 0x0001320000047ab9 */ /* 0x000fe20000000800 */
[----:B------:R-:W-:Y:S02]  /*b310*/  IMAD R162, R162, UR5, R5 ;  /* 0x00000005a2a27c24 */ /* 0x000fe4000f8e0205 */
[----:B------:R-:W-:Y:S02]  /*b320*/  IMAD.MOV.U32 R4, RZ, RZ, 0x1 ;  /* 0x00000001ff047424 */ /* 0x000fe400078e00ff */
[----:B------:R-:W-:-:S02]  /*b330*/  IMAD.MOV.U32 R5, RZ, RZ, RZ ;  /* 0x000000ffff057224 */ /* 0x000fc400078e00ff */
[----:B--2---:R-:W-:Y:S02]  /*b340*/  IMAD.SHL.U32 R0, R2, 0x800, RZ ;  /* 0x0000080002007824 */ /* 0x004fe400078e00ff */
[----:B-1----:R-:W-:Y:S02]  /*b350*/  IMAD R14, R14, UR4, R7 ;  /* 0x000000040e0e7c24 */ /* 0x002fe4000f8e0207 */
[----:B------:R-:W-:Y:S01]  /*b360*/  IMAD.SHL.U32 R2, R2, 0x20, RZ ;  /* 0x0000002002027824 */ /* 0x000fe200078e00ff */
[----:B------:R-:W-:-:S07]  /*b370*/  LOP3.LUT R0, R0, 0x800, RZ, 0xc0, !PT ;  /* 0x0000080000007812 */ /* 0x000fce00078ec0ff */
.L_x_283:
[----:B------:R-:W0:Y:S01]  /*b380*/  S2R R8, SR_CgaCtaId ;  /* 0x0000000000087919 */ /* 0x000e220000008800 */
[----:B------:R-:W-:-:S04]  /*b390*/  MOV R7, 0x400 ;  /* 0x0000040000077802 */ /* 0x000fc80000000f00 */
[----:B0-----:R-:W-:Y:S02]  /*b3a0*/  LEA R10, R8, R7, 0x18 ;  /* 0x00000007080a7211 */ /* 0x001fe400078ec0ff */
[----:B------:R-:W-:-:S03]  /*b3b0*/  SHF.L.U32 R7, R4, 0x1f, RZ ;  /* 0x0000001f04077819 */ /* 0x000fc600000006ff */
[----:B------:R-:W-:-:S07]  /*b3c0*/  IMAD R8, R5, 0x8, R10 ;  /* 0x0000000805087824 */ /* 0x000fce00078e020a */
.L_x_280:
[----:B0-----:R0:W1:Y:S02]  /*b3d0*/  SYNCS.PHASECHK.TRANS64.TRYWAIT P1, [R8+URZ+0x38038], R7 ;  /* 0x03803807080075a7 */ /* 0x001064000802017f */
[----:B-1----:R-:W-:Y:S05]  /*b3e0*/  @!P1 NANOSLEEP.SYNCS 0x989680 ;  /* 0x009896800000995d */ /* 0x002fea0003900000 */
[----:B------:R-:W1:Y:S02]  /*b3f0*/  @!P1 SYNCS.PHASECHK.TRANS64 P1, [R8+URZ+0x38038], R7 ;  /* 0x03803807080095a7 */ /* 0x000e64000802007f */
[----:B-1----:R-:W-:Y:S05]  /*b400*/  @!P1 BRA `(.L_x_280) ;  /* 0xfffffffc00f09947 */ /* 0x002fea000383ffff */
[----:B0-----:R-:W0:Y:S02]  /*b410*/  @!P2 LDC R7, c[0x0][0x580] ;  /* 0x00016000ff07ab82 */ /* 0x001e240000000800 */
[----:B0-----:R0:W-:Y:S02]  /*b420*/  @!P2 SYNCS.ARRIVE.TRANS64 RZ, [R8+URZ+0x38000], R7 ;  /* 0x0380000708ffa9a7 */ /* 0x0011e4000800003f */
[----:B0-----:R-:W-:-:S04]  /*b430*/  PRMT R7, R12, 0x9910, RZ ;  /* 0x000099100c077816 */ /* 0x001fc800000000ff */
[----:B------:R-:W-:-:S13]  /*b440*/  ISETP.NE.AND P1, PT, R7, 0x2, PT ;  /* 0x000000020700780c */ /* 0x000fda0003f25270 */
[----:B------:R-:W-:Y:S05]  /*b450*/  @P1 BRA `(.L_x_281) ;  /* 0x0000000000041947 */ /* 0x000fea0003800000 */
[----:B------:R-:W-:Y:S01]  /*b460*/  BPT.TRAP 0x1 ;  /* 0x000000040000795c */ /* 0x000fe20000300000 */
.L_x_281:
[----:B------:R-:W-:Y:S05]  /*b470*/  @P0 BRA `(.L_x_282) ;  /* 0x0000000000040947 */ /* 0x000fea0003800000 */
[----:B------:R-:W-:Y:S01]  /*b480*/  BPT.TRAP 0x1 ;  /* 0x000000040000795c */ /* 0x000fe20000300000 */
.L_x_282:
[----:B------:R-:W-:Y:S01]  /*b490*/  R2UR UR27, R13 ;  /* 0x000000000d1b72ca */ /* 0x000fe200000e0000 */
[----:B------:R-:W-:Y:S01]  /*b4a0*/  ULDC UR8, c[0x0][0x490] ;  /* 0x0001240000087ab9 */ /* 0x000fe20000000800 */
[----:B------:R-:W-:Y:S01]  /*b4b0*/  R2UR UR11, R2 ;  /* 0x00000000020b72ca */ /* 0x000fe200000e0000 */
[----:B------:R-:W-:Y:S01]  /*b4c0*/  UISETP.NE.AND UP0, UPT, UR8, 0x1, UPT ;  /* 0x000000010800788c */ /* 0x000fe2000bf05270 */
[----:B------:R-:W-:Y:S01]  /*b4d0*/  IMAD R7, R5, 0x2000, R0 ;  /* 0x0000200005077824 */ /* 0x000fe200078e0200 */
[----:B------:R-:W-:Y:S01]  /*b4e0*/  ULDC UR6, c[0x0][0x49c] ;  /* 0x0001270000067ab9 */ /* 0x000fe20000000800 */
[----:B------:R-:W-:Y:S01]  /*b4f0*/  ULDC UR21, c[0x0][0x4a8] ;  /* 0x00012a0000157ab9 */ /* 0x000fe20000000800 */
[----:B------:R-:W-:Y:S01]  /*b500*/  UISETP.NE.AND UP1, UPT, UR6, 0x1, UPT ;  /* 0x000000010600788c */ /* 0x000fe2000bf25270 */
[----:B------:R-:W-:Y:S01]  /*b510*/  IMAD R7, R7, 0x2, R10 ;  /* 0x0000000207077824 */ /* 0x000fe200078e020a */
[----:B------:R-:W-:Y:S01]  /*b520*/  R2UR UR24, R5 ;  /* 0x00000000051872ca */ /* 0x000fe200000e0000 */
[----:B------:R-:W-:Y:S01]  /*b530*/  ULDC.64 UR34, c[0x0][0x198] ;  /* 0x0000660000227ab9 */ /* 0x000fe20000000a00 */
[----:B------:R-:W-:Y:S01]  /*b540*/  R2UR UR25, R8 ;  /* 0x00000000081972ca */ /* 0x000fe200000e0000 */
[----:B------:R-:W-:Y:S01]  /*b550*/  UIADD3 UR38, UP2, UR34, 0x1f0, URZ ;  /* 0x000001f022267890 */ /* 0x000fe2000ff5e03f */
[----:B------:R-:W-:Y:S01]  /*b560*/  R2UR UR22, R7 ;  /* 0x00000000071672ca */ /* 0x000fe200000e0000 */
[----:B------:R-:W-:Y:S01]  /*b570*/  USHF.L.U32 UR27, UR27, 0x6, URZ ;  /* 0x000000061b1b7899 */ /* 0x000fe2000800063f */
[----:B------:R-:W-:Y:S01]  /*b580*/  IMAD.U32 R7, R162, 0x20, R21 ;  /* 0x00000020a2077824 */ /* 0x000fe200078e0015 */
[----:B------:R-:W-:Y:S01]  /*b590*/  @UP0 ULDC UR4, c[0x0][0x494] ;  /* 0x0001250000040ab9 */ /* 0x000fe20000000800 */
[----:B------:R-:W-:Y:S01]  /*b5a0*/  @UP0 ULDC UR12, c[0x0][0x494] ;  /* 0x00012500000c0ab9 */ /* 0x000fe20000000800 */
[----:B------:R-:W-:Y:S01]  /*b5b0*/  ULOP3.LUT UR11, UR27, 0x20, UR11, 0xf8, !UPT ;  /* 0x000000201b0b7892 */ /* 0x000fe2000f8ef80b */
[----:B------:R-:W-:Y:S01]  /*b5c0*/  IMAD.U32 R7, R14, 0x400, R7 ;  /* 0x000004000e077824 */ /* 0x000fe200078e0007 */
[----:B------:R-:W-:Y:S01]  /*b5d0*/  @UP0 ULDC UR7, c[0x0][0x498] ;  /* 0x0001260000070ab9 */ /* 0x000fe20000000800 */
[----:B------:R-:W-:Y:S01]  /*b5e0*/  @UP0 ULDC UR9, c[0x0][0x498] ;  /* 0x0001260000090ab9 */ /* 0x000fe20000000800 */
[----:B------:R-:W-:Y:S01]  /*b5f0*/  UIMAD.WIDE.U32 UR4, UR11, UR4, URZ ;  /* 0x000000040b0472a5 */ /* 0x000fe2000f8e003f */
[----:B------:R-:W-:Y:S01]  /*b600*/  R2UR UR26, R15 ;  /* 0x000000000f1a72ca */ /* 0x000fe200000e0000 */
[----:B------:R-:W-:Y:S01]  /*b610*/  UIMAD.WIDE.U32 UR12, UR11, UR12, URZ ;  /* 0x0000000c0b0c72a5 */ /* 0x000fe2000f8e003f */
[----:B------:R-:W-:Y:S01]  /*b620*/  R2UR UR40, R7 ;  /* 0x00000000072872ca */ /* 0x000fe200000e0000 */
[----:B------:R-:W-:Y:S01]  /*b630*/  UMOV UR10, UR11 ;  /* 0x0000000b000a7c82 */ /* 0x000fe20008000000 */
[----:B------:R-:W-:Y:S01]  /*b640*/  @UP0 USHF.R.U32.HI UR10, URZ, UR7, UR5 ;  /* 0x000000073f0a0299 */ /* 0x000fe20008011605 */
[----:B------:R-:W-:Y:S01]  /*b650*/  IMAD.MOV.U32 R7, RZ, RZ, 0x3 ;  /* 0x00000003ff077424 */ /* 0x000fe200078e00ff */
[----:B------:R-:W-:Y:S01]  /*b660*/  UMOV UR17, UR11 ;  /* 0x0000000b00117c82 */ /* 0x000fe20008000000 */
[----:B------:R-:W-:Y:S01]  /*b670*/  @UP1 ULDC.64 UR14, c[0x0][0x4a0] ;  /* 0x00012800000e1ab9 */ /* 0x000fe20000000a00 */
[----:B------:R-:W-:Y:S01]  /*b680*/  @UP0 USHF.R.U32.HI UR17, URZ, UR9, UR13 ;  /* 0x000000093f110299 */ /* 0x000fe2000801160d */
[C---:B------:R-:W-:Y:S01]  /*b690*/  ISETP.GT.AND P3, PT, R6.reuse, 0x1, PT ;  /* 0x000000010600780c */ /* 0x040fe20003f64270 */
[----:B------:R-:W-:Y:S01]  /*b6a0*/  UIMAD.WIDE.U32 UR4, UR10, UR14, URZ ;  /* 0x0000000e0a0472a5 */ /* 0x000fe2000f8e003f */
[----:B------:R-:W-:Y:S01]  /*b6b0*/  VIADD R5, R5, 0x1 ;  /* 0x0000000105057836 */ /* 0x000fe20000000000 */
[----:B------:R-:W-:Y:S01]  /*b6c0*/  @UP1 ULDC.64 UR18, c[0x0][0x4a0] ;  /* 0x0001280000121ab9 */ /* 0x000fe20000000a00 */
[----:B------:R-:W-:Y:S01]  /*b6d0*/  UMOV UR9, UR10 ;  /* 0x0000000a00097c82 */ /* 0x000fe20008000000 */
[----:B------:R-:W-:Y:S01]  /*b6e0*/  UIMAD.WIDE.U32 UR12, UR17, UR18, URZ ;  /* 0x00000012110c72a5 */ /* 0x000fe2000f8e003f */
[----:B------:R-:W-:Y:S01]  /*b6f0*/  VIADD R6, R6, 0xffffffff ;  /* 0xffffffff06067836 */ /* 0x000fe20000000000 */
[----:B------:R-:W-:Y:S01]  /*b700*/  UISETP.NE.AND UP0, UPT, UR21, 0x1, UPT ;  /* 0x000000011500788c */ /* 0x000fe2000bf05270 */
[----:B------:R-:W-:Y:S01]  /*b710*/  R2UR UR4, R10 ;  /* 0x000000000a0472ca */ /* 0x000fe200000e0000 */
[----:B------:R-:W-:Y:S01]  /*b720*/  @UP1 USHF.R.U32.HI UR9, URZ, UR15, UR5 ;  /* 0x0000000f3f091299 */ /* 0x000fe20008011605 */
[----:B------:R-:W-:Y:S01]  /*b730*/  ISETP.NE.AND P1, PT, R5, 0x7, PT ;  /* 0x000000070500780c */ /* 0x000fe20003f25270 */
[----:B------:R-:W-:Y:S01]  /*b740*/  UIADD3 UR20, -UR17, URZ, URZ ;  /* 0x0000003f11147290 */ /* 0x000fe2000fffe13f */
[----:B------:R-:W-:Y:S01]  /*b750*/  VIADD R13, R13, 0x1 ;  /* 0x000000010d0d7836 */ /* 0x000fe20000000000 */
[----:B------:R-:W-:Y:S01]  /*b760*/  UMOV UR15, UR17 ;  /* 0x00000011000f7c82 */ /* 0x000fe20008000000 */
[----:B------:R-:W-:Y:S01]  /*b770*/  @UP1 USHF.R.U32.HI UR15, URZ, UR19, UR13 ;  /* 0x000000133f0f1299 */ /* 0x000fe2000801160d */
[----:B------:R-:W-:Y:S01]  /*b780*/  SEL R5, R5, RZ, P1 ;  /* 0x000000ff05057207 */ /* 0x000fe20000800000 */
[----:B------:R-:W-:-:S02]  /*b790*/  UIADD3 UR19, -UR10, URZ, URZ ;  /* 0x0000003f0a137290 */ /* 0x000fc4000fffe13f */
[----:B------:R-:W-:Y:S02]  /*b7a0*/  UIADD3 UR28, UP1, UR34, 0xf0, URZ ;  /* 0x000000f0221c7890 */ /* 0x000fe4000ff3e03f */
[----:B------:R-:W-:Y:S02]  /*b7b0*/  UIMAD UR19, UR8, UR19, UR11 ;  /* 0x00000013081372a4 */ /* 0x000fe4000f8e020b */
[----:B------:R-:W-:Y:S01]  /*b7c0*/  UIMAD UR11, UR8, UR20, UR11 ;  /* 0x00000014080b72a4 */ /* 0x000fe2000f8e020b */
[----:B------:R-:W-:Y:S01]  /*b7d0*/  ULDC UR14, c[0x0][0x4cc] ;  /* 0x00013300000e7ab9 */ /* 0x000fe20000000800 */
[----:B------:R-:W-:Y:S01]  /*b7e0*/  ULDC UR18, c[0x0][0x4ec] ;  /* 0x00013b0000127ab9 */ /* 0x000fe20000000800 */
[----:B------:R-:W-:Y:S01]  /*b7f0*/  @UP0 ULDC UR34, c[0x0][0x4ac] ;  /* 0x00012b0000220ab9 */ /* 0x000fe20000000800 */
[----:B------:R-:W-:Y:S02]  /*b800*/  UIADD3.X UR29, URZ, UR35, URZ, UP1, !UPT ;  /* 0x000000233f1d7290 */ /* 0x000fe40008ffe43f */
[----:B------:R-:W-:Y:S01]  /*b810*/  UIADD3.X UR39, URZ, UR35, URZ, UP2, !UPT ;  /* 0x000000233f277290 */ /* 0x000fe200097fe43f */
[----:B------:R-:W-:Y:S01]  /*b820*/  @UP0 ULDC UR36, c[0x0][0x4ac] ;  /* 0x00012b0000240ab9 */ /* 0x000fe20000000800 */
[----:B------:R-:W-:-:S02]  /*b830*/  UIMAD UR19, UR19, UR14, UR18 ;  /* 0x0000000e131372a4 */ /* 0x000fc4000f8e0212 */
[----:B------:R-:W-:Y:S02]  /*b840*/  UIMAD UR11, UR11, UR14, UR18 ;  /* 0x0000000e0b0b72a4 */ /* 0x000fe4000f8e0212 */
[----:B------:R-:W-:Y:S02]  /*b850*/  UIMAD.WIDE.U32 UR34, UR15, UR34, URZ ;  /* 0x000000220f2272a5 */ /* 0x000fe4000f8e003f */
[----:B------:R-:W-:Y:S02]  /*b860*/  UIADD3 UR20, -UR9, URZ, URZ ;  /* 0x0000003f09147290 */ /* 0x000fe4000fffe13f */
[----:B------:R-:W-:Y:S02]  /*b870*/  UIADD3 UR18, -UR15, URZ, URZ ;  /* 0x0000003f0f127290 */ /* 0x000fe4000fffe13f */
[----:B------:R-:W-:Y:S01]  /*b880*/  UIMAD.WIDE.U32 UR36, UR9, UR36, URZ ;  /* 0x00000024092472a5 */ /* 0x000fe2000f8e003f */
[----:B------:R-:W-:Y:S01]  /*b890*/  R2UR UR34, R7 ;  /* 0x00000000072272ca */ /* 0x000fe200000e0000 */
[----:B------:R-:W-:Y:S01]  /*b8a0*/  @UP0 ULDC UR23, c[0x0][0x4b0] ;  /* 0x00012c0000170ab9 */ /* 0x000fe20000000800 */
[----:B------:R-:W-:Y:S01]  /*b8b0*/  UIADD3 UR16, UR22, 0x1c000, URZ ;  /* 0x0001c00016107890 */ /* 0x000fe2000fffe03f */
[----:B------:R-:W-:Y:S01]  /*b8c0*/  SEL R7, RZ, 0x1, P1 ;  /* 0x00000001ff077807 */ /* 0x000fe20000800000 */
[----:B------:R-:W-:-:S02]  /*b8d0*/  UIADD3 UR8, UR22, 0x1e000, URZ ;  /* 0x0001e00016087890 */ /* 0x000fc4000fffe03f */
[----:B------:R-:W-:Y:S01]  /*b8e0*/  UIMAD UR20, UR6, UR20, UR10 ;  /* 0x00000014061472a4 */ /* 0x000fe2000f8e020a */
[----:B------:R-:W-:Y:S01]  /*b8f0*/  LOP3.LUT R4, R4, R7, RZ, 0x3c, !PT ;  /* 0x0000000704047212 */ /* 0x000fe200078e3cff */
[----:B------:R-:W-:Y:S01]  /*b900*/  UMOV UR22, UR9 ;  /* 0x0000000900167c82 */ /* 0x000fe20008000000 */
[----:B------:R-:W-:Y:S01]  /*b910*/  UIMAD UR17, UR6, UR18, UR17 ;  /* 0x00000012061172a4 */ /* 0x000fe2000f8e0211 */
[----:B------:R-:W-:Y:S01]  /*b920*/  R2UR UR6, R11 ;  /* 0x000000000b0672ca */ /* 0x000fe200000e0000 */
[----:B------:R-:W-:Y:S01]  /*b930*/  ULEA UR24, UR24, UR4, 0xe ;  /* 0x0000000418187291 */ /* 0x000fe2000f8e703f */
[----:B------:R-:W-:Y:S01]  /*b940*/  R2UR UR18, R16 ;  /* 0x00000000101272ca */ /* 0x000fe200000e0000 */
[----:B------:R-:W-:Y:S01]  /*b950*/  @UP0 USHF.R.U32.HI UR22, URZ, UR23, UR37 ;  /* 0x000000173f160299 */ /* 0x000fe20008011625 */
[----:B------:R-:W-:Y:S01]  /*b960*/  @UP0 ULDC UR41, c[0x0][0x4b0] ;  /* 0x00012c0000290ab9 */ /* 0x000fe20000000800 */
[----:B------:R-:W-:Y:S01]  /*b970*/  UMOV UR14, UR15 ;  /* 0x0000000f000e7c82 */ /* 0x000fe20008000000 */
[----:B------:R-:W-:-:S02]  /*b980*/  UIADD3 UR25, UR25, 0x38000, URZ ;  /* 0x0003800019197890 */ /* 0x000fc4000fffe03f */
[----:B------:R-:W-:Y:S02]  /*b990*/  @UP0 USHF.R.U32.HI UR14, URZ, UR41, UR35 ;  /* 0x000000293f0e0299 */ /* 0x000fe40008011623 */
[----:B------:R-:W-:Y:S02]  /*b9a0*/  UIADD3 UR4, UR24, 0x2000, URZ ;  /* 0x0000200018047890 */ /* 0x000fe4000fffe03f */
[----:B------:R-:W-:Y:S02]  /*b9b0*/  UIADD3 UR10, -UR22, URZ, URZ ;  /* 0x0000003f160a7290 */ /* 0x000fe4000fffe13f */
[----:B------:R-:W-:Y:S01]  /*b9c0*/  UIADD3 UR23, -UR14, URZ, URZ ;  /* 0x0000003f0e177290 */ /* 0x000fe2000fffe13f */
[----:B------:R-:W-:Y:S01]  /*b9d0*/  UMOV UR30, 0x0 ;  /* 0x00000000001e7882 */ /* 0x000fe20000000000 */
[----:B------:R-:W-:Y:S01]  /*b9e0*/  UMOV UR31, 0x10000000 ;  /* 0x10000000001f7882 */ /* 0x000fe20000000000 */
[----:B------:R-:W-:Y:S02]  /*b9f0*/  UIMAD UR9, UR21, UR10, UR9 ;  /* 0x0000000a150972a4 */ /* 0x000fe4000f8e0209 */
[----:B------:R-:W-:Y:S01]  /*ba00*/  R2UR UR10, R17 ;  /* 0x00000000110a72ca */ /* 0x000fe200000e0000 */
[----:B------:R-:W-:Y:S01]  /*ba10*/  UMOV UR5, UR25 ;  /* 0x0000001900057c82 */ /* 0x000fe20008000000 */
[----:B------:R-:W-:Y:S01]  /*ba20*/  UMOV UR7, UR27 ;  /* 0x0000001b00077c82 */ /* 0x000fe20008000000 */
[----:B------:R-:W-:Y:S01]  /*ba30*/  UIMAD UR15, UR21, UR23, UR15 ;  /* 0x00000017150f72a4 */ /* 0x000fe2000f8e020f */
[----:B------:R-:W-:Y:S01]  /*ba40*/  UTMALDG.2D [UR24], [UR28], desc[UR30] ;  /* 0x00001e181c0075b4 */ /* 0x000fe20008009000 */
[----:B------:R-:W-:Y:S01]  /*ba50*/  ULDC.64 UR32, c[0x0][0x4d0] ;  /* 0x0001340000207ab9 */ /* 0x000fe20000000a00 */
[----:B------:R-:W-:-:S02]  /*ba60*/  ULDC.64 UR12, c[0x0][0x4f0] ;  /* 0x00013c00000c7ab9 */ /* 0x000fc40000000a00 */
[----:B------:R-:W-:Y:S02]  /*ba70*/  UIMAD UR20, UR20, UR32, UR12 ;  /* 0x00000020141472a4 */ /* 0x000fe4000f8e020c */
[----:B------:R-:W-:Y:S01]  /*ba80*/  UIMAD UR21, UR9, UR33, UR13 ;  /* 0x00000021091572a4 */ /* 0x000fe2000f8e020d */
[----:B------:R0:W-:Y:S01]  /*ba90*/  UTMALDG.2D [UR4], [UR28], desc[UR30] ;  /* 0x00001e041c0075b4 */ /* 0x0001e20008009000 */
[----:B------:R-:W-:Y:S02]  /*baa0*/  UIMAD UR12, UR17, UR32, UR12 ;  /* 0x00000020110c72a4 */ /* 0x000fe4000f8e020c */
[----:B------:R-:W-:Y:S01]  /*bab0*/  UIMAD UR13, UR15, UR33, UR13 ;  /* 0x000000210f0d72a4 */ /* 0x000fe2000f8e020d */
[----:B------:R-:W-:Y:S01]  /*bac0*/  UMOV UR17, UR25 ;  /* 0x0000001900117c82 */ /* 0x000fe20008000000 */
[----:B------:R-:W-:Y:S01]  /*bad0*/  UMOV UR9, UR25 ;  /* 0x0000001900097c82 */ /* 0x000fe20008000000 */
[----:B0-----:R-:W-:-:S09]  /*bae0*/  UPRMT UR4, UR40, 0x5410, UR34 ;  /* 0x0000541028047896 */ /* 0x001fd20008000022 */
[----:B------:R0:W-:Y:S01]  /*baf0*/  UTMALDG.5D.IM2COL.MULTICAST [UR16], [UR38], UR4 ;  /* 0x00000010260073b4 */ /* 0x0001e20008060804 */
[----:B------:R0:W-:Y:S02]  /*bb00*/  UTMALDG.5D.IM2COL.MULTICAST [UR8], [UR38], UR4 ;  /* 0x00000008260073b4 */ /* 0x0001e40008060804 */
[----:B0-----:R-:W-:Y:S05]  /*bb10*/  @P3 BRA `(.L_x_283) ;  /* 0xfffffff800183947 */ /* 0x001fea000383ffff */
.L_x_279:
[----:B------:R-:W-:Y:S05]  /*bb20*/  BSYNC B0 ;  /* 0x0000000000007941 */ /* 0x000fea0003800000 */
.L_x_278:
[----:B------:R-:W-:Y:S01]  /*bb30*/  ISETP.GE.U32.AND P0, PT, R9, 0x7, PT ;  /* 0x000000070900780c */ /* 0x000fe20003f06070 */
[----:B--2--5:R-:W-:-:S12]  /*bb40*/  IMAD.MOV.U32 R0, RZ, RZ, 0x1 ;  /* 0x00000001ff007424 */ /* 0x024fd800078e00ff */
[----:B------:R-:W-:Y:S05]  /*bb50*/  @!P0 BRA `(.L_x_284) ;  /* 0x00000000001c8947 */ /* 0x000fea0003800000 */
[----:B------:R-:W-:-:S04]  /*bb60*/  IMAD.WIDE.U32 R4, R9, 0x24924925, RZ ;  /* 0x2492492509047825 */ /* 0x000fc800078e00ff */
[----:B------:R-:W-:-:S05]  /*bb70*/  IMAD.IADD R4, R9, 0x1, -R5 ;  /* 0x0000000109047824 */ /* 0x000fca00078e0a05 */
[----:B------:R-:W-:-:S04]  /*bb80*/  LEA.HI R4, R4, R5, RZ, 0x1f ;  /* 0x0000000504047211 */ /* 0x000fc800078ff8ff */
[----:B------:R-:W-:-:S04]  /*bb90*/  SHF.R.U32.HI R4, RZ, 0x2, R4 ;  /* 0x00000002ff047819 */ /* 0x000fc80000011604 */
[----:B------:R-:W-:-:S04]  /*bba0*/  LOP3.LUT R4, R4, 0x1, RZ, 0xc0, !PT ;  /* 0x0000000104047812 */ /* 0x000fc800078ec0ff */
[----:B------:R-:W-:-:S04]  /*bbb0*/  ISETP.NE.U32.AND P0, PT, R4, 0x1, PT ;  /* 0x000000010400780c */ /* 0x000fc80003f05070 */
[----:B------:R-:W-:-:S09]  /*bbc0*/  SEL R0, RZ, 0x1, !P0 ;  /* 0x00000001ff007807 */ /* 0x000fd20004000000 */
.L_x_284:
[----:B------:R-:W-:Y:S05]  /*bbd0*/  WARPSYNC.ALL ;  /* 0x0000000000007948 */ /* 0x000fea0003800000 */
[----:B------:R-:W-:-:S13]  /*bbe0*/  ELECT P0, URZ, PT ;  /* 0x00000000003f782f */ /* 0x000fda0003800000 */
[----:B------:R-:W-:Y:S05]  /*bbf0*/  @!P0 EXIT ;  /* 0x000000000000894d */ /* 0x000fea0003800000 */
[----:B------:R-:W-:-:S04]  /*bc00*/  LOP3.LUT R3, R3, 0x2, RZ, 0xfc, !PT ;  /* 0x0000000203037812 */ /* 0x000fc800078efcff */
[----:B------:R-:W-:-:S13]  /*bc10*/  ISETP.NE.AND P0, PT, R3, 0x3, PT ;  /* 0x000000030300780c */ /* 0x000fda0003f05270 */
[----:B------:R-:W-:Y:S05]  /*bc20*/  @!P0 BRA `(.L_x_285) ;  /* 0x0000000000048947 */ /* 0x000fea0003800000 */
[----:B------:R-:W-:Y:S01]  /*bc30*/  BPT.TRAP 0x1 ;  /* 0x000000040000795c */ /* 0x000fe20000300000 */
.L_x_285:
[----:B------:R-:W0:Y:S01]  /*bc40*/  S2R R4, SR_CgaCtaId ;  /* 0x0000000000047919 */ /* 0x000e220000008800 */
[----:B---3--:R-:W-:Y:S01]  /*bc50*/  IMAD.WIDE.U32 R2, R9, 0x24924925, RZ ;  /* 0x2492492509027825 */ /* 0x008fe200078e00ff */
[----:B------:R-:W-:-:S03]  /*bc60*/  SHF.L.U32 R5, R0, 0x1f, RZ ;  /* 0x0000001f00057819 */ /* 0x000fc600000006ff */
[----:B------:R-:W-:-:S05]  /*bc70*/  IMAD.IADD R2, R9, 0x1, -R3 ;  /* 0x0000000109027824 */ /* 0x000fca00078e0a03 */
[----:B------:R-:W-:Y:S02]  /*bc80*/  LEA.HI R2, R2, R3, RZ, 0x1f ;  /* 0x0000000302027211 */ /* 0x000fe400078ff8ff */
[----:B------:R-:W-:Y:S02]  /*bc90*/  MOV R3, 0x400 ;  /* 0x0000040000037802 */ /* 0x000fe40000000f00 */
[----:B------:R-:W-:-:S05]  /*bca0*/  SHF.R.U32.HI R2, RZ, 0x2, R2 ;  /* 0x00000002ff027819 */ /* 0x000fca0000011602 */
[----:B------:R-:W-:Y:S01]  /*bcb0*/  IMAD R2, R2, -0x7, R9 ;  /* 0xfffffff902027824 */ /* 0x000fe200078e0209 */
[----:B0-----:R-:W-:-:S05]  /*bcc0*/  LEA R3, R4, R3, 0x18 ;  /* 0x0000000304037211 */ /* 0x001fca00078ec0ff */
[----:B------:R-:W-:-:S04]  /*bcd0*/  VIADD R3, R3, 0x38038 ;  /* 0x0003803803037836 */ /* 0x000fc80000000000 */
[----:B------:R-:W-:-:S07]  /*bce0*/  IMAD R4, R2, 0x8, R3 ;  /* 0x0000000802047824 */ /* 0x000fce00078e0203 */
.L_x_286:
[----:B0-----:R0:W1:Y:S02]  /*bcf0*/  SYNCS.PHASECHK.TRANS64.TRYWAIT P0, [R4+URZ], R5 ;  /* 0x00000005040075a7 */ /* 0x001064000800017f */
[----:B-1----:R-:W-:Y:S05]  /*bd00*/  @!P0 NANOSLEEP.SYNCS 0x989680 ;  /* 0x009896800000895d */ /* 0x002fea0003900000 */
[----:B------:R-:W1:Y:S02]  /*bd10*/  @!P0 SYNCS.PHASECHK.TRANS64 P0, [R4+URZ], R5 ;  /* 0x00000005040085a7 */ /* 0x000e64000800007f */
[----:B-1----:R-:W-:Y:S05]  /*bd20*/  @!P0 BRA `(.L_x_286) ;  /* 0xfffffffc00f08947 */ /* 0x002fea000383ffff */
[----:B------:R-:W-:-:S05]  /*bd30*/  VIADD R2, R2, 0x1 ;  /* 0x0000000102027836 */ /* 0x000fca0000000000 */
[----:B------:R-:W-:-:S04]  /*bd40*/  ISETP.NE.AND P0, PT, R2, 0x7, PT ;  /* 0x000000070200780c */ /* 0x000fc80003f05270 */
[----:B0-----:R-:W-:Y:S02]  /*bd50*/  SEL R5, RZ, 0x1, P0 ;  /* 0x00000001ff057807 */ /* 0x001fe40000000000 */
[----:B------:R-:W-:Y:S02]  /*bd60*/  SEL R2, R2, RZ, P0 ;  /* 0x000000ff02027207 */ /* 0x000fe40000000000 */
[----:B------:R-:W-:-:S03]  /*bd70*/  LOP3.LUT R7, R0, R5, RZ, 0x3c, !PT ;  /* 0x0000000500077212 */ /* 0x000fc600078e3cff */
[----:B------:R-:W-:Y:S01]  /*bd80*/  IMAD R0, R2, 0x8, R3 ;  /* 0x0000000802007824 */ /* 0x000fe200078e0203 */
[----:B------:R-:W-:-:S07]  /*bd90*/  SHF.L.U32 R5, R7, 0x1f, RZ ;  /* 0x0000001f07057819 */ /* 0x000fce00000006ff */
.L_x_287:
        /* <DEDUP_REMOVED lines=11> */
.L_x_288:
        /* <DEDUP_REMOVED lines=11> */
.L_x_289:
        /* <DEDUP_REMOVED lines=11> */
.L_x_290:
        /* <DEDUP_REMOVED lines=11> */
.L_x_291:
        /* <DEDUP_REMOVED lines=11> */
.L_x_292:
[----:B0-----:R0:W1:Y:S02]  /*c110*/  SYNCS.PHASECHK.TRANS64.TRYWAIT P0, [R2+URZ], R3 ;  /* 0x00000003020075a7 */ /* 0x001064000800017f */
[----:B-1----:R-:W-:Y:S05]  /*c120*/  @!P0 NANOSLEEP.SYNCS 0x989680 ;  /* 0x009896800000895d */ /* 0x002fea0003900000 */
[----:B------:R-:W1:Y:S02]  /*c130*/  @!P0 SYNCS.PHASECHK.TRANS64 P0, [R2+URZ], R3 ;  /* 0x00000003020085a7 */ /* 0x000e64000800007f */
[----:B-1----:R-:W-:Y:S05]  /*c140*/  @P0 EXIT ;  /* 0x000000000000094d */ /* 0x002fea0003800000 */
[----:B------:R-:W-:Y:S05]  /*c150*/  BRA `(.L_x_292) ;  /* 0xfffffffc00ec7947 */ /* 0x000fea000383ffff */
.L_x_293:
[----:B------:R-:W-:-:S00]  /*c160*/  BRA `(.L_x_293) ;  /* 0xfffffffc00fc7947 */ /* 0x000fc0000383ffff */
[----:B------:R-:W-:-:S00]  /*c170*/  NOP ;  /* 0x0000000000007918 */ /* 0x000fc00000000000 */
        /* <DEDUP_REMOVED lines=8> */
.L_x_294:


//--------------------- .nv.shared._ZN7cutlass13device_kernelINS_4conv6kernel13ConvUniversalINS1_16ConvProblemShapeILNS1_8OperatorE2ELi3EEENS1_10collective14CollectiveConvINS1_46MainloopSm90TmaGmmaWarpSpecializedImplicitGemmILS5_2ELi7ELi3EN4cute5tupleIJNSA_1CILi2EEENSC_ILi1EEESE_EEENS1_36KernelImplicitTmaWarpSpecializedSm90ELi1EEENSB_IJNSC_ILi128EEENSB_IJSI_EEENSB_IJNSC_ILi64EEEEEEEEENS_10bfloat16_tESN_NSA_8TiledMMAINSA_8MMA_AtomIJNSA_4SM904GMMA28MMA_64x128x16_F32BF16BF16_SSILNSR_5MajorE1ELST_1ELNSR_7ScaleInE1ELSU_1EEEEEENSA_6LayoutINSB_IJSE_SE_SE_EEENSB_IJNSC_ILi0EEESZ_SZ_EEEEENSB_IJNSA_10UnderscoreES12_S12_EEEEENS7_6detail26Sm90ImplicitGemmTileTraitsINSA_13SM90_TMA_LOADENSA_14ComposedLayoutINSA_7SwizzleILi3ELi4ELi3EEENSA_18smem_ptr_flag_bitsILi16EEENSX_INSB_IJNSB_IJSK_SD_EEENSB_IJNSC_ILi8EEES1E_EEENSB_IJSE_NSC_ILi7EEEEEEEEENSB_IJNSB_IJSE_NSC_ILi4096EEEEEENSB_IJSK_NSC_ILi512EEEEEENSB_IJSZ_NSC_ILi8192EEEEEEEEEEEEEvEENS16_INSA_30SM90_TMA_LOAD_IM2COL_MULTICASTES1R_vEEEENS_8epilogue10collective6detail29Sm90TmaWarpSpecializedAdapterINS1X_15DefaultEpilogueISN_NSB_IJlNSB_IJSE_lllEEESZ_EEES22_NS1W_6thread17LinearCombinationISN_Li1EffLNS23_9ScaleType4KindE0ELNS_15FloatRoundStyleE2ESN_EENS_4gemm15EpilogueDefaultEEEEEvvEEEEvNT_6ParamsE --------------------------
	.section	.nv.shared._ZN7cutlass13device_kernelINS_4conv6kernel13ConvUniversalINS1_16ConvProblemShapeILNS1_8OperatorE2ELi3EEENS1_10collective14CollectiveConvINS1_46MainloopSm90TmaGmmaWarpSpecializedImplicitGemmILS5_2ELi7ELi3EN4cute5tupleIJNSA_1CILi2EEENSC_ILi1EEESE_EEENS1_36KernelImplicitTmaWarpSpecializedSm90ELi1EEENSB_IJNSC_ILi128EEENSB_IJSI_EEENSB_IJNSC_ILi64EEEEEEEEENS_10bfloat16_tESN_NSA_8TiledMMAINSA_8MMA_AtomIJNSA_4SM904GMMA28MMA_64x128x16_F32BF16BF16_SSILNSR_5MajorE1ELST_1ELNSR_7ScaleInE1ELSU_1EEEEEENSA_6LayoutINSB_IJSE_SE_SE_EEENSB_IJNSC_ILi0EEESZ_SZ_EEEEENSB_IJNSA_10UnderscoreES12_S12_EEEEENS7_6detail26Sm90ImplicitGemmTileTraitsINSA_13SM90_TMA_LOADENSA_14ComposedLayoutINSA_7SwizzleILi3ELi4ELi3EEENSA_18smem_ptr_flag_bitsILi16EEENSX_INSB_IJNSB_IJSK_SD_EEENSB_IJNSC_ILi8EEES1E_EEENSB_IJSE_NSC_ILi7EEEEEEEEENSB_IJNSB_IJSE_NSC_ILi4096EEEEEENSB_IJSK_NSC_ILi512EEEEEENSB_IJSZ_NSC_ILi8192EEEEEEEEEEEEEvEENS16_INSA_30SM90_TMA_LOAD_IM2COL_MULTICASTES1R_vEEEENS_8epilogue10collective6detail29Sm90TmaWarpSpecializedAdapterINS1X_15DefaultEpilogueISN_NSB_IJlNSB_IJSE_lllEEESZ_EEES22_NS1W_6thread17LinearCombinationISN_Li1EffLNS23_9ScaleType4KindE0ELNS_15FloatRoundStyleE2ESN_EENS_4gemm15EpilogueDefaultEEEEEvvEEEEvNT_6ParamsE,"aw",@nobits
	.sectionflags	@""
	.align	16
	.zero		1024


//--------------------- .nv.shared.reserved.0     --------------------------
	.section	.nv.shared.reserved.0,"aw",@nobits
	.weak		__nv_reservedSMEM_offset_0_alias
	.size		__nv_reservedSMEM_offset_0_alias, 0, 0
	.other		__nv_reservedSMEM_offset_0_alias,@"STO_CUDA_RESERVED_SHARED STV_DEFAULT"
__nv_reservedSMEM_offset_0_alias:
	.zero		0


//--------------------- .nv.global                --------------------------
	.section	.nv.global,"aw",@nobits
.nv.global:
	.type		_ZN39_INTERNAL_49b6f251_4_k_cu_118d4b51_39524cute1_E,@object
	.size		_ZN39_INTERNAL_49b6f251_4_k_cu_118d4b51_39524cute1_E,(_ZN39_INTERNAL_49b6f251_4_k_cu_118d4b51_39524cuda3std3__45__cpo6cbeginE - _ZN39_INTERNAL_49b6f251_4_k_cu_118d4b51_39524cute1_E)
_ZN39_INTERNAL_49b6f251_4_k_cu_118d4b51_39524cute1_E:
	.zero		1
	.type		_ZN39_INTERNAL_49b6f251_4_k_cu_118d4b51_39524cuda3std3__45__cpo6cbeginE,@object
	.size		_ZN39_INTERNAL_49b6f251_4_k_cu_118d4b51_39524cuda3std3__45__cpo6cbeginE,(_ZN39_INTERNAL_49b6f251_4_k_cu_118d4b51_39524cuda3std3__48in_placeE - _ZN39_INTERNAL_49b6f251_4_k_cu_118d4b51_39524cuda3std3__45__cpo6cbeginE)
_ZN39_INTERNAL_49b6f251_4_k_cu_118d4b51_39524cuda3std3__45__cpo6cbeginE:
	.zero		1
	.type		_ZN39_INTERNAL_49b6f251_4_k_cu_118d4b51_39524cuda3std3__48in_placeE,@object
	.size		_ZN39_INTERNAL_49b6f251_4_k_cu_118d4b51_39524cuda3std3__48in_placeE,(_ZN39_INTERNAL_49b6f251_4_k_cu_118d4b51_39524cuda3std6ranges3__45__cpo9iter_moveE - _ZN39_INTERNAL_49b6f251_4_k_cu_118d4b51_39524cuda3std3__48in_placeE)
_ZN39_INTERNAL_49b6f251_4_k_cu_118d4b51_39524cuda3std3__48in_placeE:
	.zero		1
	.type		_ZN39_INTERNAL_49b6f251_4_k_cu_118d4b51_39524cuda3std6ranges3__45__cpo9iter_moveE,@object
	.size		_ZN39_INTERNAL_49b6f251_4_k_cu_118d4b51_39524cuda3std6ranges3__45__cpo9iter_moveE,(_ZN39_INTERNAL_49b6f251_4_k_cu_118d4b51_39524cuda3std3__45__cpo5beginE - _ZN39_INTERNAL_49b6f251_4_k_cu_118d4b51_39524cuda3std6ranges3__45__cpo9iter_moveE)
_ZN39_INTERNAL_49b6f251_4_k_cu_118d4b51_39524cuda3std6ranges3__45__cpo9iter_moveE:
	.zero		1
	.type		_ZN39_INTERNAL_49b6f251_4_k_cu_118d4b51_39524cuda3std3__45__cpo5beginE,@object
	.size		_ZN39_INTERNAL_49b6f251_4_k_cu_118d4b51_39524cuda3std3__45__cpo5beginE,(_ZN39_INTERNAL_49b6f251_4_k_cu_118d4b51_39524cuda3std3__441_GLOBAL__N__49b6f251_4_k_cu_118d4b51_39526ignoreE - _ZN39_INTERNAL_49b6f251_4_k_cu_118d4b51_39524cuda3std3__45__cpo5beginE)
_ZN39_INTERNAL_49b6f251_4_k_cu_118d4b51_39524cuda3std3__45__cpo5beginE:
	.zero		1
	.type		_ZN39_INTERNAL_49b6f251_4_k_cu_118d4b51_39524cuda3std3__441_GLOBAL__N__49b6f251_4_k_cu_118d4b51_39526ignoreE,@object
	.size		_ZN39_INTERNAL_49b6f251_4_k_cu_118d4b51_39524cuda3std3__441_GLOBAL__N__49b6f251_4_k_cu_118d4b51_39526ignoreE,(_ZN39_INTERNAL_49b6f251_4_k_cu_118d4b51_39524cute7productE - _ZN39_INTERNAL_49b6f251_4_k_cu_118d4b51_39524cuda3std3__441_GLOBAL__N__49b6f251_4_k_cu_118d4b51_39526ignoreE)
_ZN39_INTERNAL_49b6f251_4_k_cu_118d4b51_39524cuda3std3__441_GLOBAL__N__49b6f251_4_k_cu_118d4b51_39526ignoreE:
	.zero		1
	.type		_ZN39_INTERNAL_49b6f251_4_k_cu_118d4b51_39524cute7productE,@object
	.size		_ZN39_INTERNAL_49b6f251_4_k_cu_118d4b51_39524cute7productE,(_ZN39_INTERNAL_49b6f251_4_k_cu_118d4b51_39524cuda3std3__45__cpo3endE - _ZN39_INTERNAL_49b6f251_4_k_cu_118d4b51_39524cute7productE)
_ZN39_INTERNAL_49b6f251_4_k_cu_118d4b51_39524cute7productE:
	.zero		1
	.type		_ZN39_INTERNAL_49b6f251_4_k_cu_118d4b51_39524cuda3std3__45__cpo3endE,@object
	.size		_ZN39_INTERNAL_49b6f251_4_k_cu_118d4b51_39524cuda3std3__45__cpo3endE,(_ZN39_INTERNAL_49b6f251_4_k_cu_118d4b51_39524cuda3std3__419piecewise_constructE - _ZN39_INTERNAL_49b6f251_4_k_cu_118d4b51_39524cuda3std3__45__cpo3endE)
_ZN39_INTERNAL_49b6f251_4_k_cu_118d4b51_39524cuda3std3__45__cpo3endE:
	.zero		1
	.type		_ZN39_INTERNAL_49b6f251_4_k_cu_118d4b51_39524cuda3std3__419piecewise_constructE,@object
	.size		_ZN39_INTERNAL_49b6f251_4_k_cu_118d4b51_39524cuda3std3__419piecewise_constructE,(_ZN39_INTERNAL_49b6f251_4_k_cu_118d4b51_39524cuda3std3__45__cpo4cendE - _ZN39_INTERNAL_49b6f251_4_k_cu_118d4b51_39524cuda3std3__419piecewise_constructE)
_ZN39_INTERNAL_49b6f251_4_k_cu_118d4b51_39524cuda3std3__419piecewise_constructE:
	.zero		1
	.type		_ZN39_INTERNAL_49b6f251_4_k_cu_118d4b51_39524cuda3std3__45__cpo4cendE,@object
	.size		_ZN39_INTERNAL_49b6f251_4_k_cu_118d4b51_39524cuda3std3__45__cpo4cendE,(_ZN39_INTERNAL_49b6f251_4_k_cu_118d4b51_39524cuda3std6ranges3__45__cpo4swapE - _ZN39_INTERNAL_49b6f251_4_k_cu_118d4b51_39524cuda3std3__45__cpo4cendE)
_ZN39_INTERNAL_49b6f251_4_k_cu_118d4b51_39524cuda3std3__45__cpo4cendE:
	.zero		1
	.type		_ZN39_INTERNAL_49b6f251_4_k_cu_118d4b51_39524cuda3std6ranges3__45__cpo4swapE,@object
	.size		_ZN39_INTERNAL_49b6f251_4_k_cu_118d4b51_39524cuda3std6ranges3__45__cpo4swapE,(.L_7 - _ZN39_INTERNAL_49b6f251_4_k_cu_118d4b51_39524cuda3std6ranges3__45__cpo4swapE)
_ZN39_INTERNAL_49b6f251_4_k_cu_118d4b51_39524cuda3std6ranges3__45__cpo4swapE:
	.zero		1
.L_7:


//--------------------- .nv.constant0._ZN7cutlass13device_kernelINS_4conv6kernel13ConvUniversalINS1_16ConvProblemShapeILNS1_8OperatorE2ELi3EEENS1_10collective14CollectiveConvINS1_46MainloopSm90TmaGmmaWarpSpecializedImplicitGemmILS5_2ELi7ELi3EN4cute5tupleIJNSA_1CILi2EEENSC_ILi1EEESE_EEENS1_36KernelImplicitTmaWarpSpecializedSm90ELi1EEENSB_IJNSC_ILi128EEENSB_IJSI_EEENSB_IJNSC_ILi64EEEEEEEEENS_10bfloat16_tESN_NSA_8TiledMMAINSA_8MMA_AtomIJNSA_4SM904GMMA28MMA_64x128x16_F32BF16BF16_SSILNSR_5MajorE1ELST_1ELNSR_7ScaleInE1ELSU_1EEEEEENSA_6LayoutINSB_IJSE_SE_SE_EEENSB_IJNSC_ILi0EEESZ_SZ_EEEEENSB_IJNSA_10UnderscoreES12_S12_EEEEENS7_6detail26Sm90ImplicitGemmTileTraitsINSA_13SM90_TMA_LOADENSA_14ComposedLayoutINSA_7SwizzleILi3ELi4ELi3EEENSA_18smem_ptr_flag_bitsILi16EEENSX_INSB_IJNSB_IJSK_SD_EEENSB_IJNSC_ILi8EEES1E_EEENSB_IJSE_NSC_ILi7EEEEEEEEENSB_IJNSB_IJSE_NSC_ILi4096EEEEEENSB_IJSK_NSC_ILi512EEEEEENSB_IJSZ_NSC_ILi8192EEEEEEEEEEEEEvEENS16_INSA_30SM90_TMA_LOAD_IM2COL_MULTICASTES1R_vEEEENS_8epilogue10collective6detail29Sm90TmaWarpSpecializedAdapterINS1X_15DefaultEpilogueISN_NSB_IJlNSB_IJSE_lllEEESZ_EEES22_NS1W_6thread17LinearCombinationISN_Li1EffLNS23_9ScaleType4KindE0ELNS_15FloatRoundStyleE2ESN_EENS_4gemm15EpilogueDefaultEEEEEvvEEEEvNT_6ParamsE --------------------------
	.section	.nv.constant0._ZN7cutlass13device_kernelINS_4conv6kernel13ConvUniversalINS1_16ConvProblemShapeILNS1_8OperatorE2ELi3EEENS1_10collective14CollectiveConvINS1_46MainloopSm90TmaGmmaWarpSpecializedImplicitGemmILS5_2ELi7ELi3EN4cute5tupleIJNSA_1CILi2EEENSC_ILi1EEESE_EEENS1_36KernelImplicitTmaWarpSpecializedSm90ELi1EEENSB_IJNSC_ILi128EEENSB_IJSI_EEENSB_IJNSC_ILi64EEEEEEEEENS_10bfloat16_tESN_NSA_8TiledMMAINSA_8MMA_AtomIJNSA_4SM904GMMA28MMA_64x128x16_F32BF16BF16_SSILNSR_5MajorE1ELST_1ELNSR_7ScaleInE1ELSU_1EEEEEENSA_6LayoutINSB_IJSE_SE_SE_EEENSB_IJNSC_ILi0EEESZ_SZ_EEEEENSB_IJNSA_10UnderscoreES12_S12_EEEEENS7_6detail26Sm90ImplicitGemmTileTraitsINSA_13SM90_TMA_LOADENSA_14ComposedLayoutINSA_7SwizzleILi3ELi4ELi3EEENSA_18smem_ptr_flag_bitsILi16EEENSX_INSB_IJNSB_IJSK_SD_EEENSB_IJNSC_ILi8EEES1E_EEENSB_IJSE_NSC_ILi7EEEEEEEEENSB_IJNSB_IJSE_NSC_ILi4096EEEEEENSB_IJSK_NSC_ILi512EEEEEENSB_IJSZ_NSC_ILi8192EEEEEEEEEEEEEvEENS16_INSA_30SM90_TMA_LOAD_IM2COL_MULTICASTES1R_vEEEENS_8epilogue10collective6detail29Sm90TmaWarpSpecializedAdapterINS1X_15DefaultEpilogueISN_NSB_IJlNSB_IJSE_lllEEESZ_EEES22_NS1W_6thread17LinearCombinationISN_Li1EffLNS23_9ScaleType4KindE0ELNS_15FloatRoundStyleE2ESN_EENS_4gemm15EpilogueDefaultEEEEEvvEEEEvNT_6ParamsE,"a",@progbits
	.sectionflags	@""
	.align	4
.nv.constant0._ZN7cutlass13device_kernelINS_4conv6kernel13ConvUniversalINS1_16ConvProblemShapeILNS1_8OperatorE2ELi3EEENS1_10collective14CollectiveConvINS1_46MainloopSm90TmaGmmaWarpSpecializedImplicitGemmILS5_2ELi7ELi3EN4cute5tupleIJNSA_1CILi2EEENSC_ILi1EEESE_EEENS1_36KernelImplicitTmaWarpSpecializedSm90ELi1EEENSB_IJNSC_ILi128EEENSB_IJSI_EEENSB_IJNSC_ILi64EEEEEEEEENS_10bfloat16_tESN_NSA_8TiledMMAINSA_8MMA_AtomIJNSA_4SM904GMMA28MMA_64x128x16_F32BF16BF16_SSILNSR_5MajorE1ELST_1ELNSR_7ScaleInE1ELSU_1EEEEEENSA_6LayoutINSB_IJSE_SE_SE_EEENSB_IJNSC_ILi0EEESZ_SZ_EEEEENSB_IJNSA_10UnderscoreES12_S12_EEEEENS7_6detail26Sm90ImplicitGemmTileTraitsINSA_13SM90_TMA_LOADENSA_14ComposedLayoutINSA_7SwizzleILi3ELi4ELi3EEENSA_18smem_ptr_flag_bitsILi16EEENSX_INSB_IJNSB_IJSK_SD_EEENSB_IJNSC_ILi8EEES1E_EEENSB_IJSE_NSC_ILi7EEEEEEEEENSB_IJNSB_IJSE_NSC_ILi4096EEEEEENSB_IJSK_NSC_ILi512EEEEEENSB_IJSZ_NSC_ILi8192EEEEEEEEEEEEEvEENS16_INSA_30SM90_TMA_LOAD_IM2COL_MULTICASTES1R_vEEEENS_8epilogue10collective6detail29Sm90TmaWarpSpecializedAdapterINS1X_15DefaultEpilogueISN_NSB_IJlNSB_IJSE_lllEEESZ_EEES22_NS1W_6thread17LinearCombinationISN_Li1EffLNS23_9ScaleType4KindE0ELNS_15FloatRoundStyleE2ESN_EENS_4gemm15EpilogueDefaultEEEEEvvEEEEvNT_6ParamsE:
	.zero		1664


//--------------------- SYMBOLS --------------------------

	.type		.nv.reservedSmem.offset0,@object
	.size		.nv.reservedSmem.offset0,0x4
